//
// Generated by NVIDIA NVVM Compiler
//
// Compiler Build ID: CL-36424714
// Cuda compilation tools, release 13.0, V13.0.88
// Based on NVVM 20.0.0
//

.version 9.0
.target sm_100
.address_size 64

	// .globl	_Z8muKernelPfS_S_S_i

.visible .entry _Z8muKernelPfS_S_S_i(
	.param .u64 .ptr .align 1 _Z8muKernelPfS_S_S_i_param_0,
	.param .u64 .ptr .align 1 _Z8muKernelPfS_S_S_i_param_1,
	.param .u64 .ptr .align 1 _Z8muKernelPfS_S_S_i_param_2,
	.param .u64 .ptr .align 1 _Z8muKernelPfS_S_S_i_param_3,
	.param .u32 _Z8muKernelPfS_S_S_i_param_4
)
{
	.reg .pred 	%p<14>;
	.reg .b32 	%r<38>;
	.reg .b32 	%f<63>;
	.reg .b64 	%rd<43>;

	ld.param.u64 	%rd4, [_Z8muKernelPfS_S_S_i_param_0];
	ld.param.u64 	%rd3, [_Z8muKernelPfS_S_S_i_param_3];
	ld.param.u32 	%r23, [_Z8muKernelPfS_S_S_i_param_4];
	cvta.to.global.u64 	%rd1, %rd4;
	mov.u32 	%r24, %ctaid.x;
	mov.u32 	%r25, %ntid.x;
	mov.u32 	%r26, %tid.x;
	mad.lo.s32 	%r1, %r24, %r25, %r26;
	setp.lt.s32 	%p1, %r23, 1;
	@%p1 bra 	$L__BB0_21;
	cvta.to.global.u64 	%rd5, %rd3;
	mul.wide.s32 	%rd6, %r1, 4;
	add.s64 	%rd2, %rd5, %rd6;
	add.s32 	%r28, %r23, -1;
	and.b32  	%r2, %r23, 15;
	setp.lt.u32 	%p2, %r28, 15;
	mov.b32 	%r34, 0;
	@%p2 bra 	$L__BB0_6;
	and.b32  	%r34, %r23, 2147483632;
	neg.s32 	%r32, %r34;
	shl.b32 	%r5, %r23, 4;
	mul.wide.u32 	%rd9, %r23, 4;
	mov.u32 	%r31, %r1;
$L__BB0_3:
	.pragma "nounroll";
	setp.ge.s32 	%p3, %r1, %r23;
	@%p3 bra 	$L__BB0_5;
	mul.wide.s32 	%rd7, %r31, 4;
	add.s64 	%rd8, %rd1, %rd7;
	ld.global.f32 	%f1, [%rd8];
	ld.global.f32 	%f2, [%rd2];
	add.f32 	%f3, %f1, %f2;
	st.global.f32 	[%rd2], %f3;
	add.s64 	%rd10, %rd8, %rd9;
	ld.global.f32 	%f4, [%rd10];
	add.f32 	%f5, %f4, %f3;
	st.global.f32 	[%rd2], %f5;
	add.s64 	%rd11, %rd10, %rd9;
	ld.global.f32 	%f6, [%rd11];
	add.f32 	%f7, %f6, %f5;
	st.global.f32 	[%rd2], %f7;
	add.s64 	%rd12, %rd11, %rd9;
	ld.global.f32 	%f8, [%rd12];
	add.f32 	%f9, %f8, %f7;
	st.global.f32 	[%rd2], %f9;
	add.s64 	%rd13, %rd12, %rd9;
	ld.global.f32 	%f10, [%rd13];
	add.f32 	%f11, %f10, %f9;
	st.global.f32 	[%rd2], %f11;
	add.s64 	%rd14, %rd13, %rd9;
	ld.global.f32 	%f12, [%rd14];
	add.f32 	%f13, %f12, %f11;
	st.global.f32 	[%rd2], %f13;
	add.s64 	%rd15, %rd14, %rd9;
	ld.global.f32 	%f14, [%rd15];
	add.f32 	%f15, %f14, %f13;
	st.global.f32 	[%rd2], %f15;
	add.s64 	%rd16, %rd15, %rd9;
	ld.global.f32 	%f16, [%rd16];
	add.f32 	%f17, %f16, %f15;
	st.global.f32 	[%rd2], %f17;
	add.s64 	%rd17, %rd16, %rd9;
	ld.global.f32 	%f18, [%rd17];
	add.f32 	%f19, %f18, %f17;
	st.global.f32 	[%rd2], %f19;
	add.s64 	%rd18, %rd17, %rd9;
	ld.global.f32 	%f20, [%rd18];
	add.f32 	%f21, %f20, %f19;
	st.global.f32 	[%rd2], %f21;
	add.s64 	%rd19, %rd18, %rd9;
	ld.global.f32 	%f22, [%rd19];
	add.f32 	%f23, %f22, %f21;
	st.global.f32 	[%rd2], %f23;
	add.s64 	%rd20, %rd19, %rd9;
	ld.global.f32 	%f24, [%rd20];
	add.f32 	%f25, %f24, %f23;
	st.global.f32 	[%rd2], %f25;
	add.s64 	%rd21, %rd20, %rd9;
	ld.global.f32 	%f26, [%rd21];
	add.f32 	%f27, %f26, %f25;
	st.global.f32 	[%rd2], %f27;
	add.s64 	%rd22, %rd21, %rd9;
	ld.global.f32 	%f28, [%rd22];
	add.f32 	%f29, %f28, %f27;
	st.global.f32 	[%rd2], %f29;
	add.s64 	%rd23, %rd22, %rd9;
	ld.global.f32 	%f30, [%rd23];
	add.f32 	%f31, %f30, %f29;
	st.global.f32 	[%rd2], %f31;
	add.s64 	%rd24, %rd23, %rd9;
	ld.global.f32 	%f32, [%rd24];
	add.f32 	%f33, %f32, %f31;
	st.global.f32 	[%rd2], %f33;
$L__BB0_5:
	add.s32 	%r32, %r32, 16;
	add.s32 	%r31, %r31, %r5;
	setp.ne.s32 	%p4, %r32, 0;
	@%p4 bra 	$L__BB0_3;
$L__BB0_6:
	setp.eq.s32 	%p5, %r2, 0;
	@%p5 bra 	$L__BB0_21;
	and.b32  	%r11, %r23, 7;
	setp.lt.u32 	%p6, %r2, 8;
	@%p6 bra 	$L__BB0_11;
	setp.ge.s32 	%p7, %r1, %r23;
	@%p7 bra 	$L__BB0_10;
	mad.lo.s32 	%r29, %r34, %r23, %r1;
	mul.wide.s32 	%rd25, %r29, 4;
	add.s64 	%rd26, %rd1, %rd25;
	ld.global.f32 	%f34, [%rd26];
	ld.global.f32 	%f35, [%rd2];
	add.f32 	%f36, %f34, %f35;
	st.global.f32 	[%rd2], %f36;
	mul.wide.u32 	%rd27, %r23, 4;
	add.s64 	%rd28, %rd26, %rd27;
	ld.global.f32 	%f37, [%rd28];
	add.f32 	%f38, %f37, %f36;
	st.global.f32 	[%rd2], %f38;
	add.s64 	%rd29, %rd28, %rd27;
	ld.global.f32 	%f39, [%rd29];
	add.f32 	%f40, %f39, %f38;
	st.global.f32 	[%rd2], %f40;
	add.s64 	%rd30, %rd29, %rd27;
	ld.global.f32 	%f41, [%rd30];
	add.f32 	%f42, %f41, %f40;
	st.global.f32 	[%rd2], %f42;
	add.s64 	%rd31, %rd30, %rd27;
	ld.global.f32 	%f43, [%rd31];
	add.f32 	%f44, %f43, %f42;
	st.global.f32 	[%rd2], %f44;
	add.s64 	%rd32, %rd31, %rd27;
	ld.global.f32 	%f45, [%rd32];
	add.f32 	%f46, %f45, %f44;
	st.global.f32 	[%rd2], %f46;
	add.s64 	%rd33, %rd32, %rd27;
	ld.global.f32 	%f47, [%rd33];
	add.f32 	%f48, %f47, %f46;
	st.global.f32 	[%rd2], %f48;
	add.s64 	%rd34, %rd33, %rd27;
	ld.global.f32 	%f49, [%rd34];
	add.f32 	%f50, %f49, %f48;
	st.global.f32 	[%rd2], %f50;
$L__BB0_10:
	add.s32 	%r34, %r34, 8;
$L__BB0_11:
	setp.eq.s32 	%p8, %r11, 0;
	@%p8 bra 	$L__BB0_21;
	and.b32  	%r14, %r23, 3;
	setp.lt.u32 	%p9, %r11, 4;
	@%p9 bra 	$L__BB0_16;
	setp.ge.s32 	%p10, %r1, %r23;
	@%p10 bra 	$L__BB0_15;
	mad.lo.s32 	%r30, %r34, %r23, %r1;
	mul.wide.s32 	%rd35, %r30, 4;
	add.s64 	%rd36, %rd1, %rd35;
	ld.global.f32 	%f51, [%rd36];
	ld.global.f32 	%f52, [%rd2];
	add.f32 	%f53, %f51, %f52;
	st.global.f32 	[%rd2], %f53;
	mul.wide.u32 	%rd37, %r23, 4;
	add.s64 	%rd38, %rd36, %rd37;
	ld.global.f32 	%f54, [%rd38];
	add.f32 	%f55, %f54, %f53;
	st.global.f32 	[%rd2], %f55;
	add.s64 	%rd39, %rd38, %rd37;
	ld.global.f32 	%f56, [%rd39];
	add.f32 	%f57, %f56, %f55;
	st.global.f32 	[%rd2], %f57;
	add.s64 	%rd40, %rd39, %rd37;
	ld.global.f32 	%f58, [%rd40];
	add.f32 	%f59, %f58, %f57;
	st.global.f32 	[%rd2], %f59;
$L__BB0_15:
	add.s32 	%r34, %r34, 4;
$L__BB0_16:
	setp.eq.s32 	%p11, %r14, 0;
	@%p11 bra 	$L__BB0_21;
	mad.lo.s32 	%r37, %r34, %r23, %r1;
	neg.s32 	%r36, %r14;
$L__BB0_18:
	.pragma "nounroll";
	setp.ge.s32 	%p12, %r1, %r23;
	@%p12 bra 	$L__BB0_20;
	mul.wide.s32 	%rd41, %r37, 4;
	add.s64 	%rd42, %rd1, %rd41;
	ld.global.f32 	%f60, [%rd42];
	ld.global.f32 	%f61, [%rd2];
	add.f32 	%f62, %f60, %f61;
	st.global.f32 	[%rd2], %f62;
$L__BB0_20:
	add.s32 	%r37, %r37, %r23;
	add.s32 	%r36, %r36, 1;
	setp.ne.s32 	%p13, %r36, 0;
	@%p13 bra 	$L__BB0_18;
$L__BB0_21:
	ret;

}
	// .globl	_Z11sigmaKernelPfS_S_S_i
.visible .entry _Z11sigmaKernelPfS_S_S_i(
	.param .u64 .ptr .align 1 _Z11sigmaKernelPfS_S_S_i_param_0,
	.param .u64 .ptr .align 1 _Z11sigmaKernelPfS_S_S_i_param_1,
	.param .u64 .ptr .align 1 _Z11sigmaKernelPfS_S_S_i_param_2,
	.param .u64 .ptr .align 1 _Z11sigmaKernelPfS_S_S_i_param_3,
	.param .u32 _Z11sigmaKernelPfS_S_S_i_param_4
)
{
	.reg .pred 	%p<13>;
	.reg .b32 	%r<24>;
	.reg .b32 	%f<69>;
	.reg .b64 	%rd<12>;

	ld.param.u64 	%rd4, [_Z11sigmaKernelPfS_S_S_i_param_0];
	ld.param.u64 	%rd5, [_Z11sigmaKernelPfS_S_S_i_param_2];
	ld.param.u64 	%rd6, [_Z11sigmaKernelPfS_S_S_i_param_3];
	ld.param.u32 	%r7, [_Z11sigmaKernelPfS_S_S_i_param_4];
	mov.u32 	%r8, %ctaid.x;
	mov.u32 	%r9, %ntid.x;
	mov.u32 	%r10, %tid.x;
	mad.lo.s32 	%r1, %r8, %r9, %r10;
	setp.lt.s32 	%p1, %r7, 1;
	@%p1 bra 	$L__BB1_10;
	cvta.to.global.u64 	%rd7, %rd6;
	cvta.to.global.u64 	%rd8, %rd5;
	mul.wide.s32 	%rd9, %r1, 4;
	add.s64 	%rd1, %rd7, %rd9;
	add.s64 	%rd2, %rd8, %rd9;
	neg.s32 	%r23, %r7;
	cvta.to.global.u64 	%rd3, %rd4;
	mov.u32 	%r22, %r1;
$L__BB1_2:
	setp.ge.s32 	%p2, %r1, %r7;
	@%p2 bra 	$L__BB1_9;
	mul.wide.s32 	%rd10, %r22, 4;
	add.s64 	%rd11, %rd3, %rd10;
	ld.global.f32 	%f8, [%rd11];
	ld.global.f32 	%f9, [%rd1];
	sub.f32 	%f1, %f8, %f9;
	abs.f32 	%f2, %f1;
	setp.eq.f32 	%p3, %f1, 0f3F800000;
	mov.f32 	%f68, 0f3F800000;
	@%p3 bra 	$L__BB1_8;
	setp.num.f32 	%p4, %f2, %f2;
	@%p4 bra 	$L__BB1_6;
	mov.f32 	%f65, 0f40000000;
	add.rn.f32 	%f68, %f1, %f65;
	bra.uni 	$L__BB1_8;
$L__BB1_6:
	setp.lt.f32 	%p5, %f2, 0f00800000;
	mul.f32 	%f10, %f2, 0f4B800000;
	selp.f32 	%f11, %f10, %f2, %p5;
	mov.b32 	%r11, %f11;
	add.s32 	%r12, %r11, -1060439283;
	and.b32  	%r13, %r12, -8388608;
	sub.s32 	%r14, %r11, %r13;
	mov.b32 	%f12, %r14;
	cvt.rn.f32.s32 	%f13, %r13;
	selp.f32 	%f14, 0fC1C00000, 0f00000000, %p5;
	fma.rn.f32 	%f15, %f13, 0f34000000, %f14;
	add.f32 	%f16, %f12, 0fBF800000;
	add.f32 	%f17, %f12, 0f3F800000;
	rcp.approx.ftz.f32 	%f18, %f17;
	add.f32 	%f19, %f16, %f16;
	mul.f32 	%f20, %f19, %f18;
	mul.f32 	%f21, %f20, %f20;
	neg.f32 	%f22, %f20;
	sub.f32 	%f23, %f16, %f20;
	add.f32 	%f24, %f23, %f23;
	fma.rn.f32 	%f25, %f22, %f16, %f24;
	mul.rn.f32 	%f26, %f18, %f25;
	fma.rn.f32 	%f27, %f21, 0f3A2C32E4, 0f3B52E7DB;
	fma.rn.f32 	%f28, %f27, %f21, 0f3C93BB73;
	fma.rn.f32 	%f29, %f28, %f21, 0f3DF6384F;
	mul.rn.f32 	%f30, %f29, %f21;
	fma.rn.f32 	%f31, %f20, 0f3FB8AA3B, %f15;
	mul.f32 	%f32, %f30, 0f40400000;
	sub.f32 	%f33, %f15, %f31;
	fma.rn.f32 	%f34, %f20, 0f3FB8AA3B, %f33;
	fma.rn.f32 	%f35, %f26, 0f3FB8AA3B, %f34;
	fma.rn.f32 	%f36, %f20, 0f32A55E34, %f35;
	fma.rn.f32 	%f37, %f32, %f26, %f36;
	fma.rn.f32 	%f38, %f30, %f20, %f37;
	add.rn.f32 	%f39, %f31, %f38;
	mov.f32 	%f40, 0f40000000;
	mul.rn.f32 	%f41, %f39, %f40;
	cvt.rni.f32.f32 	%f42, %f41;
	sub.f32 	%f43, %f41, %f42;
	neg.f32 	%f44, %f41;
	fma.rn.f32 	%f45, %f39, 0f40000000, %f44;
	neg.f32 	%f46, %f31;
	add.rn.f32 	%f47, %f39, %f46;
	neg.f32 	%f48, %f47;
	add.rn.f32 	%f49, %f38, %f48;
	fma.rn.f32 	%f50, %f49, 0f40000000, %f45;
	add.f32 	%f51, %f43, %f50;
	setp.gt.f32 	%p6, %f42, 0f00000000;
	selp.b32 	%r15, 0, -2097152000, %p6;
	setp.neu.f32 	%p7, %f1, 0f00000000;
	setp.neu.f32 	%p8, %f2, 0f7F800000;
	setp.lt.f32 	%p9, %f41, 0f00000000;
	selp.f32 	%f52, 0f00000000, 0f7F800000, %p9;
	abs.f32 	%f53, %f41;
	setp.gt.f32 	%p10, %f53, 0f43180000;
	cvt.rzi.s32.f32 	%r16, %f42;
	shl.b32 	%r17, %r16, 23;
	sub.s32 	%r18, %r17, %r15;
	mov.b32 	%f54, %r18;
	add.s32 	%r19, %r15, 2130706432;
	mov.b32 	%f55, %r19;
	fma.rn.f32 	%f56, %f51, 0f391FCB8E, 0f3AAF85ED;
	fma.rn.f32 	%f57, %f56, %f51, 0f3C1D9856;
	fma.rn.f32 	%f58, %f57, %f51, 0f3D6357BB;
	fma.rn.f32 	%f59, %f58, %f51, 0f3E75FDEC;
	fma.rn.f32 	%f60, %f59, %f51, 0f3F317218;
	fma.rn.f32 	%f61, %f60, %f51, 0f3F800000;
	mul.f32 	%f62, %f61, %f55;
	mul.f32 	%f63, %f62, %f54;
	selp.f32 	%f68, %f52, %f63, %p10;
	and.pred  	%p11, %p7, %p8;
	@%p11 bra 	$L__BB1_8;
	add.f32 	%f64, %f1, %f1;
	mov.b32 	%r20, %f64;
	and.b32  	%r21, %r20, 2147483647;
	mov.b32 	%f68, %r21;
$L__BB1_8:
	ld.global.f32 	%f66, [%rd2];
	add.f32 	%f67, %f68, %f66;
	st.global.f32 	[%rd2], %f67;
$L__BB1_9:
	add.s32 	%r23, %r23, 1;
	setp.ne.s32 	%p12, %r23, 0;
	add.s32 	%r22, %r22, %r7;
	@%p12 bra 	$L__BB1_2;
$L__BB1_10:
	ret;

}
	// .globl	_Z16matrixNormKernelPfS_S_S_i
.visible .entry _Z16matrixNormKernelPfS_S_S_i(
	.param .u64 .ptr .align 1 _Z16matrixNormKernelPfS_S_S_i_param_0,
	.param .u64 .ptr .align 1 _Z16matrixNormKernelPfS_S_S_i_param_1,
	.param .u64 .ptr .align 1 _Z16matrixNormKernelPfS_S_S_i_param_2,
	.param .u64 .ptr .align 1 _Z16matrixNormKernelPfS_S_S_i_param_3,
	.param .u32 _Z16matrixNormKernelPfS_S_S_i_param_4
)
{
	.reg .pred 	%p<25>;
	.reg .b32 	%r<93>;
	.reg .b32 	%f<76>;
	.reg .b64 	%rd<87>;

	ld.param.u64 	%rd7, [_Z16matrixNormKernelPfS_S_S_i_param_0];
	ld.param.u64 	%rd8, [_Z16matrixNormKernelPfS_S_S_i_param_1];
	ld.param.u64 	%rd5, [_Z16matrixNormKernelPfS_S_S_i_param_2];
	ld.param.u64 	%rd6, [_Z16matrixNormKernelPfS_S_S_i_param_3];
	ld.param.u32 	%r43, [_Z16matrixNormKernelPfS_S_S_i_param_4];
	cvta.to.global.u64 	%rd1, %rd8;
	cvta.to.global.u64 	%rd2, %rd7;
	mov.u32 	%r44, %ctaid.x;
	mov.u32 	%r45, %ntid.x;
	mul.lo.s32 	%r1, %r44, %r45;
	mov.u32 	%r2, %tid.x;
	add.s32 	%r3, %r1, %r2;
	setp.lt.s32 	%p1, %r43, 1;
	@%p1 bra 	$L__BB2_56;
	cvta.to.global.u64 	%rd9, %rd5;
	cvta.to.global.u64 	%rd10, %rd6;
	mul.wide.s32 	%rd11, %r3, 4;
	add.s64 	%rd3, %rd9, %rd11;
	add.s64 	%rd4, %rd10, %rd11;
	add.s32 	%r47, %r43, -1;
	and.b32  	%r4, %r43, 7;
	setp.lt.u32 	%p2, %r47, 7;
	mov.b32 	%r91, 0;
	@%p2 bra 	$L__BB2_28;
	and.b32  	%r91, %r43, 2147483640;
	neg.s32 	%r89, %r91;
	mad.lo.s32 	%r88, %r43, 7, %r3;
	shl.b32 	%r8, %r43, 3;
	mad.lo.s32 	%r87, %r43, 6, %r3;
	mad.lo.s32 	%r86, %r43, 5, %r3;
	shl.b32 	%r48, %r43, 2;
	add.s32 	%r85, %r3, %r48;
	mad.lo.s32 	%r84, %r43, 3, %r3;
	shl.b32 	%r49, %r43, 1;
	add.s32 	%r83, %r3, %r49;
	add.s32 	%r50, %r2, %r43;
	add.s32 	%r81, %r50, %r1;
	mov.u32 	%r82, %r3;
$L__BB2_3:
	.pragma "nounroll";
	ld.global.f32 	%f1, [%rd3];
	setp.neu.f32 	%p3, %f1, 0f00000000;
	@%p3 bra 	$L__BB2_5;
	mul.wide.s32 	%rd15, %r82, 4;
	add.s64 	%rd16, %rd1, %rd15;
	mov.b32 	%r51, 0;
	st.global.u32 	[%rd16], %r51;
	bra.uni 	$L__BB2_6;
$L__BB2_5:
	mul.wide.s32 	%rd12, %r82, 4;
	add.s64 	%rd13, %rd2, %rd12;
	ld.global.f32 	%f16, [%rd13];
	ld.global.f32 	%f17, [%rd4];
	sub.f32 	%f18, %f16, %f17;
	div.rn.f32 	%f19, %f18, %f1;
	add.s64 	%rd14, %rd1, %rd12;
	st.global.f32 	[%rd14], %f19;
$L__BB2_6:
	ld.global.f32 	%f2, [%rd3];
	setp.eq.f32 	%p4, %f2, 0f00000000;
	@%p4 bra 	$L__BB2_8;
	mul.wide.s32 	%rd17, %r81, 4;
	add.s64 	%rd18, %rd2, %rd17;
	ld.global.f32 	%f20, [%rd18];
	ld.global.f32 	%f21, [%rd4];
	sub.f32 	%f22, %f20, %f21;
	div.rn.f32 	%f23, %f22, %f2;
	add.s64 	%rd19, %rd1, %rd17;
	st.global.f32 	[%rd19], %f23;
	bra.uni 	$L__BB2_9;
$L__BB2_8:
	mul.wide.s32 	%rd20, %r81, 4;
	add.s64 	%rd21, %rd1, %rd20;
	mov.b32 	%r52, 0;
	st.global.u32 	[%rd21], %r52;
$L__BB2_9:
	ld.global.f32 	%f3, [%rd3];
	setp.eq.f32 	%p5, %f3, 0f00000000;
	@%p5 bra 	$L__BB2_11;
	mul.wide.s32 	%rd22, %r83, 4;
	add.s64 	%rd23, %rd2, %rd22;
	ld.global.f32 	%f24, [%rd23];
	ld.global.f32 	%f25, [%rd4];
	sub.f32 	%f26, %f24, %f25;
	div.rn.f32 	%f27, %f26, %f3;
	add.s64 	%rd24, %rd1, %rd22;
	st.global.f32 	[%rd24], %f27;
	bra.uni 	$L__BB2_12;
$L__BB2_11:
	mul.wide.s32 	%rd25, %r83, 4;
	add.s64 	%rd26, %rd1, %rd25;
	mov.b32 	%r53, 0;
	st.global.u32 	[%rd26], %r53;
$L__BB2_12:
	ld.global.f32 	%f4, [%rd3];
	setp.eq.f32 	%p6, %f4, 0f00000000;
	@%p6 bra 	$L__BB2_14;
	mul.wide.s32 	%rd27, %r84, 4;
	add.s64 	%rd28, %rd2, %rd27;
	ld.global.f32 	%f28, [%rd28];
	ld.global.f32 	%f29, [%rd4];
	sub.f32 	%f30, %f28, %f29;
	div.rn.f32 	%f31, %f30, %f4;
	add.s64 	%rd29, %rd1, %rd27;
	st.global.f32 	[%rd29], %f31;
	bra.uni 	$L__BB2_15;
$L__BB2_14:
	mul.wide.s32 	%rd30, %r84, 4;
	add.s64 	%rd31, %rd1, %rd30;
	mov.b32 	%r54, 0;
	st.global.u32 	[%rd31], %r54;
$L__BB2_15:
	ld.global.f32 	%f5, [%rd3];
	setp.eq.f32 	%p7, %f5, 0f00000000;
	@%p7 bra 	$L__BB2_17;
	mul.wide.s32 	%rd32, %r85, 4;
	add.s64 	%rd33, %rd2, %rd32;
	ld.global.f32 	%f32, [%rd33];
	ld.global.f32 	%f33, [%rd4];
	sub.f32 	%f34, %f32, %f33;
	div.rn.f32 	%f35, %f34, %f5;
	add.s64 	%rd34, %rd1, %rd32;
	st.global.f32 	[%rd34], %f35;
	bra.uni 	$L__BB2_18;
$L__BB2_17:
	mul.wide.s32 	%rd35, %r85, 4;
	add.s64 	%rd36, %rd1, %rd35;
	mov.b32 	%r55, 0;
	st.global.u32 	[%rd36], %r55;
$L__BB2_18:
	ld.global.f32 	%f6, [%rd3];
	setp.eq.f32 	%p8, %f6, 0f00000000;
	@%p8 bra 	$L__BB2_20;
	mul.wide.s32 	%rd37, %r86, 4;
	add.s64 	%rd38, %rd2, %rd37;
	ld.global.f32 	%f36, [%rd38];
	ld.global.f32 	%f37, [%rd4];
	sub.f32 	%f38, %f36, %f37;
	div.rn.f32 	%f39, %f38, %f6;
	add.s64 	%rd39, %rd1, %rd37;
	st.global.f32 	[%rd39], %f39;
	bra.uni 	$L__BB2_21;
$L__BB2_20:
	mul.wide.s32 	%rd40, %r86, 4;
	add.s64 	%rd41, %rd1, %rd40;
	mov.b32 	%r56, 0;
	st.global.u32 	[%rd41], %r56;
$L__BB2_21:
	ld.global.f32 	%f7, [%rd3];
	setp.eq.f32 	%p9, %f7, 0f00000000;
	@%p9 bra 	$L__BB2_23;
	mul.wide.s32 	%rd42, %r87, 4;
	add.s64 	%rd43, %rd2, %rd42;
	ld.global.f32 	%f40, [%rd43];
	ld.global.f32 	%f41, [%rd4];
	sub.f32 	%f42, %f40, %f41;
	div.rn.f32 	%f43, %f42, %f7;
	add.s64 	%rd44, %rd1, %rd42;
	st.global.f32 	[%rd44], %f43;
	bra.uni 	$L__BB2_24;
$L__BB2_23:
	mul.wide.s32 	%rd45, %r87, 4;
	add.s64 	%rd46, %rd1, %rd45;
	mov.b32 	%r57, 0;
	st.global.u32 	[%rd46], %r57;
$L__BB2_24:
	ld.global.f32 	%f8, [%rd3];
	setp.eq.f32 	%p10, %f8, 0f00000000;
	@%p10 bra 	$L__BB2_26;
	mul.wide.s32 	%rd47, %r88, 4;
	add.s64 	%rd48, %rd2, %rd47;
	ld.global.f32 	%f44, [%rd48];
	ld.global.f32 	%f45, [%rd4];
	sub.f32 	%f46, %f44, %f45;
	div.rn.f32 	%f47, %f46, %f8;
	add.s64 	%rd49, %rd1, %rd47;
	st.global.f32 	[%rd49], %f47;
	bra.uni 	$L__BB2_27;
$L__BB2_26:
	mul.wide.s32 	%rd50, %r88, 4;
	add.s64 	%rd51, %rd1, %rd50;
	mov.b32 	%r58, 0;
	st.global.u32 	[%rd51], %r58;
$L__BB2_27:
	add.s32 	%r89, %r89, 8;
	add.s32 	%r88, %r88, %r8;
	add.s32 	%r87, %r87, %r8;
	add.s32 	%r86, %r86, %r8;
	add.s32 	%r85, %r85, %r8;
	add.s32 	%r84, %r84, %r8;
	add.s32 	%r83, %r83, %r8;
	add.s32 	%r82, %r82, %r8;
	add.s32 	%r81, %r81, %r8;
	setp.ne.s32 	%p11, %r89, 0;
	@%p11 bra 	$L__BB2_3;
$L__BB2_28:
	setp.eq.s32 	%p12, %r4, 0;
	@%p12 bra 	$L__BB2_56;
	and.b32  	%r34, %r43, 3;
	setp.lt.u32 	%p13, %r4, 4;
	@%p13 bra 	$L__BB2_43;
	ld.global.f32 	%f9, [%rd3];
	setp.eq.f32 	%p14, %f9, 0f00000000;
	@%p14 bra 	$L__BB2_32;
	mad.lo.s32 	%r59, %r91, %r43, %r3;
	mul.wide.s32 	%rd52, %r59, 4;
	add.s64 	%rd53, %rd2, %rd52;
	ld.global.f32 	%f48, [%rd53];
	ld.global.f32 	%f49, [%rd4];
	sub.f32 	%f50, %f48, %f49;
	div.rn.f32 	%f51, %f50, %f9;
	add.s64 	%rd54, %rd1, %rd52;
	st.global.f32 	[%rd54], %f51;
	bra.uni 	$L__BB2_33;
$L__BB2_32:
	mad.lo.s32 	%r60, %r91, %r43, %r3;
	mul.wide.s32 	%rd55, %r60, 4;
	add.s64 	%rd56, %rd1, %rd55;
	mov.b32 	%r61, 0;
	st.global.u32 	[%rd56], %r61;
$L__BB2_33:
	add.s32 	%r35, %r91, 1;
	ld.global.f32 	%f10, [%rd3];
	setp.eq.f32 	%p15, %f10, 0f00000000;
	@%p15 bra 	$L__BB2_35;
	mad.lo.s32 	%r62, %r35, %r43, %r3;
	mul.wide.s32 	%rd57, %r62, 4;
	add.s64 	%rd58, %rd2, %rd57;
	ld.global.f32 	%f52, [%rd58];
	ld.global.f32 	%f53, [%rd4];
	sub.f32 	%f54, %f52, %f53;
	div.rn.f32 	%f55, %f54, %f10;
	add.s64 	%rd59, %rd1, %rd57;
	st.global.f32 	[%rd59], %f55;
	bra.uni 	$L__BB2_36;
$L__BB2_35:
	mad.lo.s32 	%r63, %r35, %r43, %r3;
	mul.wide.s32 	%rd60, %r63, 4;
	add.s64 	%rd61, %rd1, %rd60;
	mov.b32 	%r64, 0;
	st.global.u32 	[%rd61], %r64;
$L__BB2_36:
	add.s32 	%r36, %r91, 2;
	ld.global.f32 	%f11, [%rd3];
	setp.eq.f32 	%p16, %f11, 0f00000000;
	@%p16 bra 	$L__BB2_38;
	mad.lo.s32 	%r65, %r36, %r43, %r3;
	mul.wide.s32 	%rd62, %r65, 4;
	add.s64 	%rd63, %rd2, %rd62;
	ld.global.f32 	%f56, [%rd63];
	ld.global.f32 	%f57, [%rd4];
	sub.f32 	%f58, %f56, %f57;
	div.rn.f32 	%f59, %f58, %f11;
	add.s64 	%rd64, %rd1, %rd62;
	st.global.f32 	[%rd64], %f59;
	bra.uni 	$L__BB2_39;
$L__BB2_38:
	mad.lo.s32 	%r66, %r36, %r43, %r3;
	mul.wide.s32 	%rd65, %r66, 4;
	add.s64 	%rd66, %rd1, %rd65;
	mov.b32 	%r67, 0;
	st.global.u32 	[%rd66], %r67;
$L__BB2_39:
	add.s32 	%r37, %r91, 3;
	ld.global.f32 	%f12, [%rd3];
	setp.eq.f32 	%p17, %f12, 0f00000000;
	@%p17 bra 	$L__BB2_41;
	mad.lo.s32 	%r68, %r37, %r43, %r3;
	mul.wide.s32 	%rd67, %r68, 4;
	add.s64 	%rd68, %rd2, %rd67;
	ld.global.f32 	%f60, [%rd68];
	ld.global.f32 	%f61, [%rd4];
	sub.f32 	%f62, %f60, %f61;
	div.rn.f32 	%f63, %f62, %f12;
	add.s64 	%rd69, %rd1, %rd67;
	st.global.f32 	[%rd69], %f63;
	bra.uni 	$L__BB2_42;
$L__BB2_41:
	mad.lo.s32 	%r69, %r37, %r43, %r3;
	mul.wide.s32 	%rd70, %r69, 4;
	add.s64 	%rd71, %rd1, %rd70;
	mov.b32 	%r70, 0;
	st.global.u32 	[%rd71], %r70;
$L__BB2_42:
	add.s32 	%r91, %r91, 4;
$L__BB2_43:
	setp.eq.s32 	%p18, %r34, 0;
	@%p18 bra 	$L__BB2_56;
	setp.eq.s32 	%p19, %r34, 1;
	@%p19 bra 	$L__BB2_52;
	ld.global.f32 	%f13, [%rd3];
	setp.eq.f32 	%p20, %f13, 0f00000000;
	@%p20 bra 	$L__BB2_47;
	mad.lo.s32 	%r71, %r91, %r43, %r3;
	mul.wide.s32 	%rd72, %r71, 4;
	add.s64 	%rd73, %rd2, %rd72;
	ld.global.f32 	%f64, [%rd73];
	ld.global.f32 	%f65, [%rd4];
	sub.f32 	%f66, %f64, %f65;
	div.rn.f32 	%f67, %f66, %f13;
	add.s64 	%rd74, %rd1, %rd72;
	st.global.f32 	[%rd74], %f67;
	bra.uni 	$L__BB2_48;
$L__BB2_47:
	mad.lo.s32 	%r72, %r91, %r43, %r3;
	mul.wide.s32 	%rd75, %r72, 4;
	add.s64 	%rd76, %rd1, %rd75;
	mov.b32 	%r73, 0;
	st.global.u32 	[%rd76], %r73;
$L__BB2_48:
	add.s32 	%r40, %r91, 1;
	ld.global.f32 	%f14, [%rd3];
	setp.eq.f32 	%p21, %f14, 0f00000000;
	@%p21 bra 	$L__BB2_50;
	mad.lo.s32 	%r74, %r40, %r43, %r3;
	mul.wide.s32 	%rd77, %r74, 4;
	add.s64 	%rd78, %rd2, %rd77;
	ld.global.f32 	%f68, [%rd78];
	ld.global.f32 	%f69, [%rd4];
	sub.f32 	%f70, %f68, %f69;
	div.rn.f32 	%f71, %f70, %f14;
	add.s64 	%rd79, %rd1, %rd77;
	st.global.f32 	[%rd79], %f71;
	bra.uni 	$L__BB2_51;
$L__BB2_50:
	mad.lo.s32 	%r75, %r40, %r43, %r3;
	mul.wide.s32 	%rd80, %r75, 4;
	add.s64 	%rd81, %rd1, %rd80;
	mov.b32 	%r76, 0;
	st.global.u32 	[%rd81], %r76;
$L__BB2_51:
	add.s32 	%r91, %r91, 2;
$L__BB2_52:
	and.b32  	%r77, %r43, 1;
	setp.eq.b32 	%p22, %r77, 1;
	not.pred 	%p23, %p22;
	@%p23 bra 	$L__BB2_56;
	ld.global.f32 	%f15, [%rd3];
	setp.eq.f32 	%p24, %f15, 0f00000000;
	@%p24 bra 	$L__BB2_55;
	mad.lo.s32 	%r78, %r91, %r43, %r3;
	mul.wide.s32 	%rd82, %r78, 4;
	add.s64 	%rd83, %rd2, %rd82;
	ld.global.f32 	%f72, [%rd83];
	ld.global.f32 	%f73, [%rd4];
	sub.f32 	%f74, %f72, %f73;
	div.rn.f32 	%f75, %f74, %f15;
	add.s64 	%rd84, %rd1, %rd82;
	st.global.f32 	[%rd84], %f75;
	bra.uni 	$L__BB2_56;
$L__BB2_55:
	mad.lo.s32 	%r79, %r91, %r43, %r3;
	mul.wide.s32 	%rd85, %r79, 4;
	add.s64 	%rd86, %rd1, %rd85;
	mov.b32 	%r80, 0;
	st.global.u32 	[%rd86], %r80;
$L__BB2_56:
	ret;

}


// ===== COMPILED SASS (sm_100) =====

	.target	sm_100

	.elftype	@"ET_EXEC"


//--------------------- .note.nv.tkinfo           --------------------------
	.section	.note.nv.tkinfo,"",@"SHT_NOTE"
	.sectionflags	@"SHF_NOTE_NV_TKINFO"
	.tkinfo
        /*0018*/ 	.word	0x00000002
        /*0030*/ 	.string	""
        /*0030*/ 	.string	"ptxas"
        /*0030*/ 	.string	"Cuda compilation tools, release 13.0, V13.0.88"
        /*0030*/ 	.string	"Build cuda_13.0.r13.0/compiler.36424714_0"
        /*0030*/ 	.string	"-arch sm_100 -m 64 "



//--------------------- .note.nv.cuinfo           --------------------------
	.section	.note.nv.cuinfo,"",@"SHT_NOTE"
	.sectionflags	@"SHF_NOTE_NV_CUINFO"
        /*0018*/ 	.short	0x0002
        /*001a*/ 	.short	0x0064
        /*001c*/ 	.short	0x0082
	.zero		2


//--------------------- .nv.info                  --------------------------
	.section	.nv.info,"",@"SHT_CUDA_INFO"
	.align	4


	//----- nvinfo : EIATTR_REGCOUNT
	.align		4
        /*0000*/ 	.byte	0x04, 0x2f
        /*0002*/ 	.short	(.L_1 - .L_0)
	.align		4
.L_0:
        /*0004*/ 	.word	index@(_Z8muKernelPfS_S_S_i)
        /*0008*/ 	.word	0x0000001e


	//----- nvinfo : EIATTR_FRAME_SIZE
	.align		4
.L_1:
        /*000c*/ 	.byte	0x04, 0x11
        /*000e*/ 	.short	(.L_3 - .L_2)
	.align		4
.L_2:
        /*0010*/ 	.word	index@(_Z8muKernelPfS_S_S_i)
        /*0014*/ 	.word	0x00000000


	//----- nvinfo : EIATTR_REGCOUNT
	.align		4
.L_3:
        /*0018*/ 	.byte	0x04, 0x2f
        /*001a*/ 	.short	(.L_5 - .L_4)
	.align		4
.L_4:
        /*001c*/ 	.word	index@(_Z11sigmaKernelPfS_S_S_i)
        /*0020*/ 	.word	0x00000015


	//----- nvinfo : EIATTR_FRAME_SIZE
	.align		4
.L_5:
        /*0024*/ 	.byte	0x04, 0x11
        /*0026*/ 	.short	(.L_7 - .L_6)
	.align		4
.L_6:
        /*0028*/ 	.word	index@(_Z11sigmaKernelPfS_S_S_i)
        /*002c*/ 	.word	0x00000000


	//----- nvinfo : EIATTR_REGCOUNT
	.align		4
.L_7:
        /*0030*/ 	.byte	0x04, 0x2f
        /*0032*/ 	.short	(.L_9 - .L_8)
	.align		4
.L_8:
        /*0034*/ 	.word	index@(_Z16matrixNormKernelPfS_S_S_i)
        /*0038*/ 	.word	0x0000001f


	//----- nvinfo : EIATTR_FRAME_SIZE
	.align		4
.L_9:
        /*003c*/ 	.byte	0x04, 0x11
        /*003e*/ 	.short	(.L_11 - .L_10)
	.align		4
.L_10:
        /*0040*/ 	.word	index@($__internal_0_$__cuda_sm3x_div_rn_noftz_f32_slowpath)
        /*0044*/ 	.word	0x00000000


	//----- nvinfo : EIATTR_FRAME_SIZE
	.align		4
.L_11:
        /*0048*/ 	.byte	0x04, 0x11
        /*004a*/ 	.short	(.L_13 - .L_12)
	.align		4
.L_12:
        /*004c*/ 	.word	index@(_Z16matrixNormKernelPfS_S_S_i)
        /*0050*/ 	.word	0x00000000


	//----- nvinfo : EIATTR_MIN_STACK_SIZE
	.align		4
.L_13:
        /*0054*/ 	.byte	0x04, 0x12
        /*0056*/ 	.short	(.L_15 - .L_14)
	.align		4
.L_14:
        /*0058*/ 	.word	index@(_Z16matrixNormKernelPfS_S_S_i)
        /*005c*/ 	.word	0x00000000


	//----- nvinfo : EIATTR_MIN_STACK_SIZE
	.align		4
.L_15:
        /*0060*/ 	.byte	0x04, 0x12
        /*0062*/ 	.short	(.L_17 - .L_16)
	.align		4
.L_16:
        /*0064*/ 	.word	index@(_Z11sigmaKernelPfS_S_S_i)
        /*0068*/ 	.word	0x00000000


	//----- nvinfo : EIATTR_MIN_STACK_SIZE
	.align		4
.L_17:
        /*006c*/ 	.byte	0x04, 0x12
        /*006e*/ 	.short	(.L_19 - .L_18)
	.align		4
.L_18:
        /*0070*/ 	.word	index@(_Z8muKernelPfS_S_S_i)
        /*0074*/ 	.word	0x00000000
.L_19:


//--------------------- .nv.compat                --------------------------
	.section	.nv.compat,"",@"SHT_CUDA_COMPAT_INFO"
	.align	4
        /*0000*/ 	.byte	0x02, 0x09, 0x00, 0x00, 0x02, 0x02, 0x01, 0x00, 0x02, 0x05, 0x05, 0x00, 0x03, 0x07, 0x01, 0x01
        /*0010*/ 	.byte	0x02, 0x03, 0x00, 0x00, 0x02, 0x06, 0x01, 0x00, 0x04, 0x0b, 0x08, 0x00, 0x01, 0x00, 0x00, 0x00
        /*0020*/ 	.byte	0x00, 0x00, 0x00, 0x00


//--------------------- .nv.info._Z16matrixNormKernelPfS_S_S_i --------------------------
	.section	.nv.info._Z16matrixNormKernelPfS_S_S_i,"",@"SHT_CUDA_INFO"
	.sectionflags	@""
	.align	4


	//----- nvinfo : EIATTR_CUDA_API_VERSION
	.align		4
        /*0000*/ 	.byte	0x04, 0x37
        /*0002*/ 	.short	(.L_21 - .L_20)
.L_20:
        /*0004*/ 	.word	0x00000082


	//----- nvinfo : EIATTR_KPARAM_INFO
	.align		4
.L_21:
        /*0008*/ 	.byte	0x04, 0x17
        /*000a*/ 	.short	(.L_23 - .L_22)
.L_22:
        /*000c*/ 	.word	0x00000000
        /*0010*/ 	.short	0x0004
        /*0012*/ 	.short	0x0020
        /*0014*/ 	.byte	0x00, 0xf0, 0x11, 0x00


	//----- nvinfo : EIATTR_KPARAM_INFO
	.align		4
.L_23:
        /*0018*/ 	.byte	0x04, 0x17
        /*001a*/ 	.short	(.L_25 - .L_24)
.L_24:
        /*001c*/ 	.word	0x00000000
        /*0020*/ 	.short	0x0003
        /*0022*/ 	.short	0x0018
        /*0024*/ 	.byte	0x00, 0xf5, 0x21, 0x00


	//----- nvinfo : EIATTR_KPARAM_INFO
	.align		4
.L_25:
        /*0028*/ 	.byte	0x04, 0x17
        /*002a*/ 	.short	(.L_27 - .L_26)
.L_26:
        /*002c*/ 	.word	0x00000000
        /*0030*/ 	.short	0x0002
        /*0032*/ 	.short	0x0010
        /*0034*/ 	.byte	0x00, 0xf5, 0x21, 0x00


	//----- nvinfo : EIATTR_KPARAM_INFO
	.align		4
.L_27:
        /*0038*/ 	.byte	0x04, 0x17
        /*003a*/ 	.short	(.L_29 - .L_28)
.L_28:
        /*003c*/ 	.word	0x00000000
        /*0040*/ 	.short	0x0001
        /*0042*/ 	.short	0x0008
        /*0044*/ 	.byte	0x00, 0xf5, 0x21, 0x00


	//----- nvinfo : EIATTR_KPARAM_INFO
	.align		4
.L_29:
        /*0048*/ 	.byte	0x04, 0x17
        /*004a*/ 	.short	(.L_31 - .L_30)
.L_30:
        /*004c*/ 	.word	0x00000000
        /*0050*/ 	.short	0x0000
        /*0052*/ 	.short	0x0000
        /*0054*/ 	.byte	0x00, 0xf5, 0x21, 0x00


	//----- nvinfo : EIATTR_SPARSE_MMA_MASK
	.align		4
.L_31:
        /*0058*/ 	.byte	0x03, 0x50
        /*005a*/ 	.short	0x0000


	//----- nvinfo : EIATTR_MAXREG_COUNT
	.align		4
        /*005c*/ 	.byte	0x03, 0x1b
        /*005e*/ 	.short	0x00ff


	//----- nvinfo : EIATTR_MERCURY_ISA_VERSION
	.align		4
        /*0060*/ 	.byte	0x03, 0x5f
        /*0062*/ 	.short	0x0101


	//----- nvinfo : EIATTR_VRC_CTA_INIT_COUNT
	.align		4
        /*0064*/ 	.byte	0x02, 0x4a
	.zero		1
	.zero		1


	//----- nvinfo : EIATTR_EXIT_INSTR_OFFSETS
	.align		4
        /*0068*/ 	.byte	0x04, 0x1c
        /*006a*/ 	.short	(.L_33 - .L_32)


	//   ....[0]....
.L_32:
        /*006c*/ 	.word	0x00000050


	//   ....[1]....
        /*0070*/ 	.word	0x000011b0


	//   ....[2]....
        /*0074*/ 	.word	0x00001af0


	//   ....[3]....
        /*0078*/ 	.word	0x00001fe0


	//   ....[4]....
        /*007c*/ 	.word	0x00002180


	//   ....[5]....
        /*0080*/ 	.word	0x000021d0


	//----- nvinfo : EIATTR_CRS_STACK_SIZE
	.align		4
.L_33:
        /*0084*/ 	.byte	0x04, 0x1e
        /*0086*/ 	.short	(.L_35 - .L_34)
.L_34:
        /*0088*/ 	.word	0x00000000


	//----- nvinfo : EIATTR_CBANK_PARAM_SIZE
	.align		4
.L_35:
        /*008c*/ 	.byte	0x03, 0x19
        /*008e*/ 	.short	0x0024


	//----- nvinfo : EIATTR_PARAM_CBANK
	.align		4
        /*0090*/ 	.byte	0x04, 0x0a
        /*0092*/ 	.short	(.L_37 - .L_36)
	.align		4
.L_36:
        /*0094*/ 	.word	index@(.nv.constant0._Z16matrixNormKernelPfS_S_S_i)
        /*0098*/ 	.short	0x0380
        /*009a*/ 	.short	0x0024


	//----- nvinfo : EIATTR_SW_WAR
	.align		4
.L_37:
        /*009c*/ 	.byte	0x04, 0x36
        /*009e*/ 	.short	(.L_39 - .L_38)
.L_38:
        /*00a0*/ 	.word	0x00000008
.L_39:


//--------------------- .nv.info._Z11sigmaKernelPfS_S_S_i --------------------------
	.section	.nv.info._Z11sigmaKernelPfS_S_S_i,"",@"SHT_CUDA_INFO"
	.sectionflags	@""
	.align	4


	//----- nvinfo : EIATTR_CUDA_API_VERSION
	.align		4
        /*0000*/ 	.byte	0x04, 0x37
        /*0002*/ 	.short	(.L_41 - .L_40)
.L_40:
        /*0004*/ 	.word	0x00000082


	//----- nvinfo : EIATTR_KPARAM_INFO
	.align		4
.L_41:
        /*0008*/ 	.byte	0x04, 0x17
        /*000a*/ 	.short	(.L_43 - .L_42)
.L_42:
        /*000c*/ 	.word	0x00000000
        /*0010*/ 	.short	0x0004
        /*0012*/ 	.short	0x0020
        /*0014*/ 	.byte	0x00, 0xf0, 0x11, 0x00


	//----- nvinfo : EIATTR_KPARAM_INFO
	.align		4
.L_43:
        /*0018*/ 	.byte	0x04, 0x17
        /*001a*/ 	.short	(.L_45 - .L_44)
.L_44:
        /*001c*/ 	.word	0x00000000
        /*0020*/ 	.short	0x0003
        /*0022*/ 	.short	0x0018
        /*0024*/ 	.byte	0x00, 0xf5, 0x21, 0x00


	//----- nvinfo : EIATTR_KPARAM_INFO
	.align		4
.L_45:
        /*0028*/ 	.byte	0x04, 0x17
        /*002a*/ 	.short	(.L_47 - .L_46)
.L_46:
        /*002c*/ 	.word	0x00000000
        /*0030*/ 	.short	0x0002
        /*0032*/ 	.short	0x0010
        /*0034*/ 	.byte	0x00, 0xf5, 0x21, 0x00


	//----- nvinfo : EIATTR_KPARAM_INFO
	.align		4
.L_47:
        /*0038*/ 	.byte	0x04, 0x17
        /*003a*/ 	.short	(.L_49 - .L_48)
.L_48:
        /*003c*/ 	.word	0x00000000
        /*0040*/ 	.short	0x0001
        /*0042*/ 	.short	0x0008
        /*0044*/ 	.byte	0x00, 0xf5, 0x21, 0x00


	//----- nvinfo : EIATTR_KPARAM_INFO
	.align		4
.L_49:
        /*0048*/ 	.byte	0x04, 0x17
        /*004a*/ 	.short	(.L_51 - .L_50)
.L_50:
        /*004c*/ 	.word	0x00000000
        /*0050*/ 	.short	0x0000
        /*0052*/ 	.short	0x0000
        /*0054*/ 	.byte	0x00, 0xf5, 0x21, 0x00


	//----- nvinfo : EIATTR_SPARSE_MMA_MASK
	.align		4
.L_51:
        /*0058*/ 	.byte	0x03, 0x50
        /*005a*/ 	.short	0x0000


	//----- nvinfo : EIATTR_MAXREG_COUNT
	.align		4
        /*005c*/ 	.byte	0x03, 0x1b
        /*005e*/ 	.short	0x00ff


	//----- nvinfo : EIATTR_MERCURY_ISA_VERSION
	.align		4
        /*0060*/ 	.byte	0x03, 0x5f
        /*0062*/ 	.short	0x0101


	//----- nvinfo : EIATTR_VRC_CTA_INIT_COUNT
	.align		4
        /*0064*/ 	.byte	0x02, 0x4a
	.zero		1
	.zero		1


	//----- nvinfo : EIATTR_EXIT_INSTR_OFFSETS
	.align		4
        /*0068*/ 	.byte	0x04, 0x1c
        /*006a*/ 	.short	(.L_53 - .L_52)


	//   ....[0]....
.L_52:
        /*006c*/ 	.word	0x00000060


	//   ....[1]....
        /*0070*/ 	.word	0x00000650


	//----- nvinfo : EIATTR_CRS_STACK_SIZE
	.align		4
.L_53:
        /*0074*/ 	.byte	0x04, 0x1e
        /*0076*/ 	.short	(.L_55 - .L_54)
.L_54:
        /*0078*/ 	.word	0x00000000


	//----- nvinfo : EIATTR_CBANK_PARAM_SIZE
	.align		4
.L_55:
        /*007c*/ 	.byte	0x03, 0x19
        /*007e*/ 	.short	0x0024


	//----- nvinfo : EIATTR_PARAM_CBANK
	.align		4
        /*0080*/ 	.byte	0x04, 0x0a
        /*0082*/ 	.short	(.L_57 - .L_56)
	.align		4
.L_56:
        /*0084*/ 	.word	index@(.nv.constant0._Z11sigmaKernelPfS_S_S_i)
        /*0088*/ 	.short	0x0380
        /*008a*/ 	.short	0x0024


	//----- nvinfo : EIATTR_SW_WAR
	.align		4
.L_57:
        /*008c*/ 	.byte	0x04, 0x36
        /*008e*/ 	.short	(.L_59 - .L_58)
.L_58:
        /*0090*/ 	.word	0x00000008
.L_59:


//--------------------- .nv.info._Z8muKernelPfS_S_S_i --------------------------
	.section	.nv.info._Z8muKernelPfS_S_S_i,"",@"SHT_CUDA_INFO"
	.sectionflags	@""
	.align	4


	//----- nvinfo : EIATTR_CUDA_API_VERSION
	.align		4
        /*0000*/ 	.byte	0x04, 0x37
        /*0002*/ 	.short	(.L_61 - .L_60)
.L_60:
        /*0004*/ 	.word	0x00000082


	//----- nvinfo : EIATTR_KPARAM_INFO
	.align		4
.L_61:
        /*0008*/ 	.byte	0x04, 0x17
        /*000a*/ 	.short	(.L_63 - .L_62)
.L_62:
        /*000c*/ 	.word	0x00000000
        /*0010*/ 	.short	0x0004
        /*0012*/ 	.short	0x0020
        /*0014*/ 	.byte	0x00, 0xf0, 0x11, 0x00


	//----- nvinfo : EIATTR_KPARAM_INFO
	.align		4
.L_63:
        /*0018*/ 	.byte	0x04, 0x17
        /*001a*/ 	.short	(.L_65 - .L_64)
.L_64:
        /*001c*/ 	.word	0x00000000
        /*0020*/ 	.short	0x0003
        /*0022*/ 	.short	0x0018
        /*0024*/ 	.byte	0x00, 0xf5, 0x21, 0x00


	//----- nvinfo : EIATTR_KPARAM_INFO
	.align		4
.L_65:
        /*0028*/ 	.byte	0x04, 0x17
        /*002a*/ 	.short	(.L_67 - .L_66)
.L_66:
        /*002c*/ 	.word	0x00000000
        /*0030*/ 	.short	0x0002
        /*0032*/ 	.short	0x0010
        /*0034*/ 	.byte	0x00, 0xf5, 0x21, 0x00


	//----- nvinfo : EIATTR_KPARAM_INFO
	.align		4
.L_67:
        /*0038*/ 	.byte	0x04, 0x17
        /*003a*/ 	.short	(.L_69 - .L_68)
.L_68:
        /*003c*/ 	.word	0x00000000
        /*0040*/ 	.short	0x0001
        /*0042*/ 	.short	0x0008
        /*0044*/ 	.byte	0x00, 0xf5, 0x21, 0x00


	//----- nvinfo : EIATTR_KPARAM_INFO
	.align		4
.L_69:
        /*0048*/ 	.byte	0x04, 0x17
        /*004a*/ 	.short	(.L_71 - .L_70)
.L_70:
        /*004c*/ 	.word	0x00000000
        /*0050*/ 	.short	0x0000
        /*0052*/ 	.short	0x0000
        /*0054*/ 	.byte	0x00, 0xf5, 0x21, 0x00


	//----- nvinfo : EIATTR_SPARSE_MMA_MASK
	.align		4
.L_71:
        /*0058*/ 	.byte	0x03, 0x50
        /*005a*/ 	.short	0x0000


	//----- nvinfo : EIATTR_MAXREG_COUNT
	.align		4
        /*005c*/ 	.byte	0x03, 0x1b
        /*005e*/ 	.short	0x00ff


	//----- nvinfo : EIATTR_MERCURY_ISA_VERSION
	.align		4
        /*0060*/ 	.byte	0x03, 0x5f
        /*0062*/ 	.short	0x0101


	//----- nvinfo : EIATTR_VRC_CTA_INIT_COUNT
	.align		4
        /*0064*/ 	.byte	0x02, 0x4a
	.zero		1
	.zero		1


	//----- nvinfo : EIATTR_EXIT_INSTR_OFFSETS
	.align		4
        /*0068*/ 	.byte	0x04, 0x1c
        /*006a*/ 	.short	(.L_73 - .L_72)


	//   ....[0]....
.L_72:
        /*006c*/ 	.word	0x00000070


	//   ....[1]....
        /*0070*/ 	.word	0x00000610


	//   ....[2]....
        /*0074*/ 	.word	0x000008e0


	//   ....[3]....
        /*0078*/ 	.word	0x00000ab0


	//   ....[4]....
        /*007c*/ 	.word	0x00000ba0


	//----- nvinfo : EIATTR_CRS_STACK_SIZE
	.align		4
.L_73:
        /*0080*/ 	.byte	0x04, 0x1e
        /*0082*/ 	.short	(.L_75 - .L_74)
.L_74:
        /*0084*/ 	.word	0x00000000


	//----- nvinfo : EIATTR_CBANK_PARAM_SIZE
	.align		4
.L_75:
        /*0088*/ 	.byte	0x03, 0x19
        /*008a*/ 	.short	0x0024


	//----- nvinfo : EIATTR_PARAM_CBANK
	.align		4
        /*008c*/ 	.byte	0x04, 0x0a
        /*008e*/ 	.short	(.L_77 - .L_76)
	.align		4
.L_76:
        /*0090*/ 	.word	index@(.nv.constant0._Z8muKernelPfS_S_S_i)
        /*0094*/ 	.short	0x0380
        /*0096*/ 	.short	0x0024


	//----- nvinfo : EIATTR_SW_WAR
	.align		4
.L_77:
        /*0098*/ 	.byte	0x04, 0x36
        /*009a*/ 	.short	(.L_79 - .L_78)
.L_78:
        /*009c*/ 	.word	0x00000008
.L_79:


//--------------------- .nv.callgraph             --------------------------
	.section	.nv.callgraph,"",@"SHT_CUDA_CALLGRAPH"
	.align	4
	.sectionentsize	8
	.align		4
        /*0000*/ 	.word	0x00000000
	.align		4
        /*0004*/ 	.word	0xffffffff
	.align		4
        /*0008*/ 	.word	0x00000000
	.align		4
        /*000c*/ 	.word	0xfffffffe
	.align		4
        /*0010*/ 	.word	0x00000000
	.align		4
        /*0014*/ 	.word	0xfffffffd
	.align		4
        /*0018*/ 	.word	0x00000000
	.align		4
        /*001c*/ 	.word	0xfffffffc


//--------------------- .text._Z16matrixNormKernelPfS_S_S_i --------------------------
	.section	.text._Z16matrixNormKernelPfS_S_S_i,"ax",@progbits
	.align	128
        .global         _Z16matrixNormKernelPfS_S_S_i
        .type           _Z16matrixNormKernelPfS_S_S_i,@function
        .size           _Z16matrixNormKernelPfS_S_S_i,(.L_x_106 - _Z16matrixNormKernelPfS_S_S_i)
        .other          _Z16matrixNormKernelPfS_S_S_i,@"STO_CUDA_ENTRY STV_DEFAULT"
_Z16matrixNormKernelPfS_S_S_i:
.text._Z16matrixNormKernelPfS_S_S_i:
[----:B------:R-:W-:Y:S01]  /*0000*/  LDC R1, c[0x0][0x37c] ;  /* 0x0000df00ff017b82 */ /* 0x000fe20000000800 */
[----:B------:R-:W0:Y:S02]  /*0010*/  LDCU UR4, c[0x0][0x3a0] ;  /* 0x00007400ff0477ac */ /* 0x000e240008000800 */
[----:B0-----:R-:W-:-:S05]  /*0020*/  MOV R23, UR4 ;  /* 0x0000000400177c02 */ /* 0x001fca0008000f00 */
[----:B------:R-:W0:Y:S01]  /*0030*/  S2UR UR4, SR_CTAID.X ;  /* 0x00000000000479c3 */ /* 0x000e220000002500 */
[----:B------:R-:W-:-:S13]  /*0040*/  ISETP.GE.AND P0, PT, R23, 0x1, PT ;  /* 0x000000011700780c */ /* 0x000fda0003f06270 */
[----:B0-----:R-:W-:Y:S05]  /*0050*/  @!P0 EXIT ;  /* 0x000000000000894d */ /* 0x001fea0003800000 */
[----:B------:R-:W0:Y:S01]  /*0060*/  S2R R6, SR_TID.X ;  /* 0x0000000000067919 */ /* 0x000e220000002100 */
[----:B------:R-:W1:Y:S01]  /*0070*/  LDCU UR5, c[0x0][0x360] ;  /* 0x00006c00ff0577ac */ /* 0x000e620008000800 */
[----:B------:R-:W2:Y:S01]  /*0080*/  LDC.64 R16, c[0x0][0x390] ;  /* 0x0000e400ff107b82 */ /* 0x000ea20000000a00 */
[C---:B------:R-:W-:Y:S01]  /*0090*/  IADD3 R0, PT, PT, R23.reuse, -0x1, RZ ;  /* 0xffffffff17007810 */ /* 0x040fe20007ffe0ff */
[----:B------:R-:W-:Y:S01]  /*00a0*/  HFMA2 R7, -RZ, RZ, 0, 0 ;  /* 0x00000000ff077431 */ /* 0x000fe200000001ff */
[----:B------:R-:W3:Y:S01]  /*00b0*/  LDCU.64 UR6, c[0x0][0x358] ;  /* 0x00006b00ff0677ac */ /* 0x000ee20008000a00 */
[----:B------:R-:W-:Y:S02]  /*00c0*/  LOP3.LUT R5, R23, 0x7, RZ, 0xc0, !PT ;  /* 0x0000000717057812 */ /* 0x000fe400078ec0ff */
[----:B------:R-:W-:Y:S02]  /*00d0*/  ISETP.GE.U32.AND P0, PT, R0, 0x7, PT ;  /* 0x000000070000780c */ /* 0x000fe40003f06070 */
[----:B------:R-:W4:Y:S01]  /*00e0*/  LDC.64 R14, c[0x0][0x398] ;  /* 0x0000e600ff0e7b82 */ /* 0x000f220000000a00 */
[----:B-1----:R-:W-:-:S06]  /*00f0*/  UIMAD UR4, UR4, UR5, URZ ;  /* 0x00000005040472a4 */ /* 0x002fcc000f8e02ff */
[----:B0-----:R-:W-:-:S05]  /*0100*/  IADD3 R4, PT, PT, R6, UR4, RZ ;  /* 0x0000000406047c10 */ /* 0x001fca000fffe0ff */
[----:B--2---:R-:W-:-:S04]  /*0110*/  IMAD.WIDE R16, R4, 0x4, R16 ;  /* 0x0000000404107825 */ /* 0x004fc800078e0210 */
[----:B----4-:R-:W-:Y:S01]  /*0120*/  IMAD.WIDE R14, R4, 0x4, R14 ;  /* 0x00000004040e7825 */ /* 0x010fe200078e020e */
[----:B---3--:R-:W-:Y:S06]  /*0130*/  @!P0 BRA `(.L_x_0) ;  /* 0x0000001000188947 */ /* 0x008fec0003800000 */
[----:B------:R-:W0:Y:S01]  /*0140*/  LDC.64 R12, c[0x0][0x388] ;  /* 0x0000e200ff0c7b82 */ /* 0x000e220000000a00 */
[C---:B------:R-:W-:Y:S01]  /*0150*/  LOP3.LUT R7, R23.reuse, 0x7ffffff8, RZ, 0xc0, !PT ;  /* 0x7ffffff817077812 */ /* 0x040fe200078ec0ff */
[C---:B------:R-:W-:Y:S01]  /*0160*/  IMAD R8, R23.reuse, 0x7, R4 ;  /* 0x0000000717087824 */ /* 0x040fe200078e0204 */
[C---:B------:R-:W-:Y:S01]  /*0170*/  IADD3 R6, PT, PT, R23.reuse, UR4, R6 ;  /* 0x0000000417067c10 */ /* 0x040fe2000fffe006 */
[C-C-:B------:R-:W-:Y:S01]  /*0180*/  IMAD R9, R23.reuse, 0x6, R4.reuse ;  /* 0x0000000617097824 */ /* 0x140fe200078e0204 */
[CC--:B------:R-:W-:Y:S01]  /*0190*/  LEA R11, R23.reuse, R4.reuse, 0x2 ;  /* 0x00000004170b7211 */ /* 0x0c0fe200078e10ff */
[C-C-:B------:R-:W-:Y:S01]  /*01a0*/  IMAD R10, R23.reuse, 0x5, R4.reuse ;  /* 0x00000005170a7824 */ /* 0x140fe200078e0204 */
[CC--:B------:R-:W-:Y:S01]  /*01b0*/  LEA R19, R23.reuse, R4.reuse, 0x1 ;  /* 0x0000000417137211 */ /* 0x0c0fe200078e08ff */
[----:B------:R-:W-:Y:S01]  /*01c0*/  IMAD R18, R23, 0x3, R4 ;  /* 0x0000000317127824 */ /* 0x000fe200078e0204 */
[----:B------:R-:W-:Y:S01]  /*01d0*/  MOV R20, R4 ;  /* 0x0000000400147202 */ /* 0x000fe20000000f00 */
[----:B------:R-:W1:Y:S01]  /*01e0*/  LDCU.64 UR8, c[0x0][0x388] ;  /* 0x00007100ff0877ac */ /* 0x000e620008000a00 */
[----:B------:R-:W-:-:S07]  /*01f0*/  IADD3 R21, PT, PT, -R7, RZ, RZ ;  /* 0x000000ff07157210 */ /* 0x000fce0007ffe1ff */
.L_x_40:
[----:B--2---:R-:W2:Y:S01]  /*0200*/  LDG.E R0, desc[UR6][R16.64] ;  /* 0x0000000610007981 */ /* 0x004ea2000c1e1900 */
[----:B------:R-:W-:Y:S01]  /*0210*/  BSSY.RECONVERGENT B2, `(.L_x_1) ;  /* 0x000001c000027945 */ /* 0x000fe20003800200 */
[----:B--2---:R-:W-:-:S13]  /*0220*/  FSETP.NEU.AND P0, PT, R0, RZ, PT ;  /* 0x000000ff0000720b */ /* 0x004fda0003f0d000 */
[----:B------:R-:W2:Y:S02]  /*0230*/  @!P0 LDC.64 R22, c[0x0][0x388] ;  /* 0x0000e200ff168b82 */ /* 0x000ea40000000a00 */
[----:B-12---:R-:W-:-:S05]  /*0240*/  @!P0 IMAD.WIDE R2, R20, 0x4, R22 ;  /* 0x0000000414028825 */ /* 0x006fca00078e0216 */
[----:B------:R2:W-:Y:S01]  /*0250*/  @!P0 STG.E desc[UR6][R2.64], RZ ;  /* 0x000000ff02008986 */ /* 0x0005e2000c101906 */
[----:B------:R-:W-:Y:S05]  /*0260*/  @!P0 BRA `(.L_x_2) ;  /* 0x0000000000588947 */ /* 0x000fea0003800000 */
[----:B--2---:R-:W2:Y:S01]  /*0270*/  LDC.64 R2, c[0x0][0x380] ;  /* 0x0000e000ff027b82 */ /* 0x004ea20000000a00 */
[----:B------:R-:W3:Y:S01]  /*0280*/  LDG.E R22, desc[UR6][R14.64] ;  /* 0x000000060e167981 */ /* 0x000ee2000c1e1900 */
[----:B--2---:R-:W-:-:S06]  /*0290*/  IMAD.WIDE R2, R20, 0x4, R2 ;  /* 0x0000000414027825 */ /* 0x004fcc00078e0202 */
[----:B------:R-:W3:Y:S01]  /*02a0*/  LDG.E R3, desc[UR6][R2.64] ;  /* 0x0000000602037981 */ /* 0x000ee2000c1e1900 */
[----:B------:R-:W2:Y:S01]  /*02b0*/  MUFU.RCP R23, R0 ;  /* 0x0000000000177308 */ /* 0x000ea20000001000 */
[----:B------:R-:W-:Y:S01]  /*02c0*/  BSSY.RECONVERGENT B3, `(.L_x_3) ;  /* 0x000000c000037945 */ /* 0x000fe20003800200 */
[----:B--2---:R-:W-:-:S04]  /*02d0*/  FFMA R24, -R0, R23, 1 ;  /* 0x3f80000000187423 */ /* 0x004fc80000000117 */
[----:B------:R-:W-:Y:S01]  /*02e0*/  FFMA R24, R23, R24, R23 ;  /* 0x0000001817187223 */ /* 0x000fe20000000017 */
[----:B---3--:R-:W-:-:S04]  /*02f0*/  FADD R3, R3, -R22 ;  /* 0x8000001603037221 */ /* 0x008fc80000000000 */
[----:B------:R-:W2:Y:S01]  /*0300*/  FCHK P0, R3, R0 ;  /* 0x0000000003007302 */ /* 0x000ea20000000000 */
[----:B------:R-:W-:-:S04]  /*0310*/  FFMA R23, R3, R24, RZ ;  /* 0x0000001803177223 */ /* 0x000fc800000000ff */
[----:B------:R-:W-:-:S04]  /*0320*/  FFMA R22, -R0, R23, R3 ;  /* 0x0000001700167223 */ /* 0x000fc80000000103 */
[----:B------:R-:W-:Y:S01]  /*0330*/  FFMA R25, R24, R22, R23 ;  /* 0x0000001618197223 */ /* 0x000fe20000000017 */
[----:B--2---:R-:W-:Y:S06]  /*0340*/  @!P0 BRA `(.L_x_4) ;  /* 0x00000000000c8947 */ /* 0x004fec0003800000 */
[----:B------:R-:W-:-:S07]  /*0350*/  MOV R2, 0x370 ;  /* 0x0000037000027802 */ /* 0x000fce0000000f00 */
[----:B01----:R-:W-:Y:S05]  /*0360*/  CALL.REL.NOINC `($__internal_0_$__cuda_sm3x_div_rn_noftz_f32_slowpath) ;  /* 0x0000001c009c7944 */ /* 0x003fea0003c00000 */
[----:B------:R-:W-:-:S07]  /*0370*/  MOV R25, R0 ;  /* 0x0000000000197202 */ /* 0x000fce0000000f00 */
.L_x_4:
[----:B-1----:R-:W-:Y:S05]  /*0380*/  BSYNC.RECONVERGENT B3 ;  /* 0x0000000000037941 */ /* 0x002fea0003800200 */
.L_x_3:
[----:B------:R-:W-:Y:S02]  /*0390*/  MOV R22, UR8 ;  /* 0x0000000800167c02 */ /* 0x000fe40008000f00 */
[----:B------:R-:W-:-:S03]  /*03a0*/  MOV R23, UR9 ;  /* 0x0000000900177c02 */ /* 0x000fc60008000f00 */
[----:B------:R-:W-:-:S05]  /*03b0*/  IMAD.WIDE R2, R20, 0x4, R22 ;  /* 0x0000000414027825 */ /* 0x000fca00078e0216 */
[----:B------:R3:W-:Y:S02]  /*03c0*/  STG.E desc[UR6][R2.64], R25 ;  /* 0x0000001902007986 */ /* 0x0007e4000c101906 */
.L_x_2:
[----:B-1----:R-:W-:Y:S05]  /*03d0*/  BSYNC.RECONVERGENT B2 ;  /* 0x0000000000027941 */ /* 0x002fea0003800200 */
.L_x_1:
[----:B------:R-:W4:Y:S01]  /*03e0*/  LDG.E R0, desc[UR6][R16.64] ;  /* 0x0000000610007981 */ /* 0x000f22000c1e1900 */
[----:B------:R-:W-:Y:S01]  /*03f0*/  BSSY.RECONVERGENT B2, `(.L_x_5) ;  /* 0x000001c000027945 */ /* 0x000fe20003800200 */
[----:B----4-:R-:W-:-:S13]  /*0400*/  FSETP.NEU.AND P0, PT, R0, RZ, PT ;  /* 0x000000ff0000720b */ /* 0x010fda0003f0d000 */
[----:B------:R-:W-:Y:S05]  /*0410*/  @!P0 BRA `(.L_x_6) ;  /* 0x00000000005c8947 */ /* 0x000fea0003800000 */
[----:B--23--:R-:W1:Y:S01]  /*0420*/  LDC.64 R2, c[0x0][0x380] ;  /* 0x0000e000ff027b82 */ /* 0x00ce620000000a00 */
[----:B------:R-:W2:Y:S01]  /*0430*/  LDG.E R22, desc[UR6][R14.64] ;  /* 0x000000060e167981 */ /* 0x000ea2000c1e1900 */
[----:B-1----:R-:W-:-:S06]  /*0440*/  IMAD.WIDE R2, R6, 0x4, R2 ;  /* 0x0000000406027825 */ /* 0x002fcc00078e0202 */
[----:B------:R-:W2:Y:S01]  /*0450*/  LDG.E R3, desc[UR6][R2.64] ;  /* 0x0000000602037981 */ /* 0x000ea2000c1e1900 */
[----:B------:R-:W1:Y:S01]  /*0460*/  MUFU.RCP R23, R0 ;  /* 0x0000000000177308 */ /* 0x000e620000001000 */
[----:B------:R-:W-:Y:S01]  /*0470*/  BSSY.RECONVERGENT B3, `(.L_x_7) ;  /* 0x000000c000037945 */ /* 0x000fe20003800200 */
[----:B-1----:R-:W-:-:S04]  /*0480*/  FFMA R24, -R0, R23, 1 ;  /* 0x3f80000000187423 */ /* 0x002fc80000000117 */
[----:B------:R-:W-:Y:S01]  /*0490*/  FFMA R24, R23, R24, R23 ;  /* 0x0000001817187223 */ /* 0x000fe20000000017 */
[----:B--2---:R-:W-:-:S04]  /*04a0*/  FADD R3, R3, -R22 ;  /* 0x8000001603037221 */ /* 0x004fc80000000000 */
[----:B------:R-:W1:Y:S01]  /*04b0*/  FCHK P0, R3, R0 ;  /* 0x0000000003007302 */ /* 0x000e620000000000 */
[----:B------:R-:W-:-:S04]  /*04c0*/  FFMA R23, R3, R24, RZ ;  /* 0x0000001803177223 */ /* 0x000fc800000000ff */
[----:B------:R-:W-:-:S04]  /*04d0*/  FFMA R22, -R0, R23, R3 ;  /* 0x0000001700167223 */ /* 0x000fc80000000103 */
[----:B------:R-:W-:Y:S01]  /*04e0*/  FFMA R25, R24, R22, R23 ;  /* 0x0000001618197223 */ /* 0x000fe20000000017 */
[----:B-1----:R-:W-:Y:S06]  /*04f0*/  @!P0 BRA `(.L_x_8) ;  /* 0x00000000000c8947 */ /* 0x002fec0003800000 */
[----:B------:R-:W-:-:S07]  /*0500*/  MOV R2, 0x520 ;  /* 0x0000052000027802 */ /* 0x000fce0000000f00 */
[----:B0-----:R-:W-:Y:S05]  /*0510*/  CALL.REL.NOINC `($__internal_0_$__cuda_sm3x_div_rn_noftz_f32_slowpath) ;  /* 0x0000001c00307944 */ /* 0x001fea0003c00000 */
[----:B------:R-:W-:-:S07]  /*0520*/  MOV R25, R0 ;  /* 0x0000000000197202 */ /* 0x000fce0000000f00 */
.L_x_8:
[----:B------:R-:W-:Y:S05]  /*0530*/  BSYNC.RECONVERGENT B3 ;  /* 0x0000000000037941 */ /* 0x000fea0003800200 */
.L_x_7:
[----:B------:R-:W-:Y:S02]  /*0540*/  MOV R22, UR8 ;  /* 0x0000000800167c02 */ /* 0x000fe40008000f00 */
[----:B------:R-:W-:-:S03]  /*0550*/  MOV R23, UR9 ;  /* 0x0000000900177c02 */ /* 0x000fc60008000f00 */
[----:B------:R-:W-:-:S05]  /*0560*/  IMAD.WIDE R2, R6, 0x4, R22 ;  /* 0x0000000406027825 */ /* 0x000fca00078e0216 */
[----:B------:R2:W-:Y:S01]  /*0570*/  STG.E desc[UR6][R2.64], R25 ;  /* 0x0000001902007986 */ /* 0x0005e2000c101906 */
[----:B------:R-:W-:Y:S05]  /*0580*/  BRA `(.L_x_9) ;  /* 0x0000000000087947 */ /* 0x000fea0003800000 */
.L_x_6:
[----:B--23--:R-:W-:-:S05]  /*0590*/  IMAD.WIDE R2, R6, 0x4, R22 ;  /* 0x0000000406027825 */ /* 0x00cfca00078e0216 */
[----:B------:R1:W-:Y:S02]  /*05a0*/  STG.E desc[UR6][R2.64], RZ ;  /* 0x000000ff02007986 */ /* 0x0003e4000c101906 */
.L_x_9:
[----:B------:R-:W-:Y:S05]  /*05b0*/  BSYNC.RECONVERGENT B2 ;  /* 0x0000000000027941 */ /* 0x000fea0003800200 */
.L_x_5:
[----:B------:R-:W3:Y:S01]  /*05c0*/  LDG.E R0, desc[UR6][R16.64] ;  /* 0x0000000610007981 */ /* 0x000ee2000c1e1900 */
[----:B------:R-:W-:Y:S01]  /*05d0*/  BSSY.RECONVERGENT B2, `(.L_x_10) ;  /* 0x000001c000027945 */ /* 0x000fe20003800200 */
[----:B---3--:R-:W-:-:S13]  /*05e0*/  FSETP.NEU.AND P0, PT, R0, RZ, PT ;  /* 0x000000ff0000720b */ /* 0x008fda0003f0d000 */
[----:B------:R-:W-:Y:S05]  /*05f0*/  @!P0 BRA `(.L_x_11) ;  /* 0x00000000005c8947 */ /* 0x000fea0003800000 */
[----:B-12---:R-:W1:Y:S01]  /*0600*/  LDC.64 R2, c[0x0][0x380] ;  /* 0x0000e000ff027b82 */ /* 0x006e620000000a00 */
        /* <DEDUP_REMOVED lines=16> */
.L_x_13:
[----:B------:R-:W-:Y:S05]  /*0710*/  BSYNC.RECONVERGENT B3 ;  /* 0x0000000000037941 */ /* 0x000fea0003800200 */
.L_x_12:
[----:B------:R-:W-:Y:S02]  /*0720*/  MOV R22, UR8 ;  /* 0x0000000800167c02 */ /* 0x000fe40008000f00 */
[----:B------:R-:W-:-:S03]  /*0730*/  MOV R23, UR9 ;  /* 0x0000000900177c02 */ /* 0x000fc60008000f00 */
[----:B------:R-:W-:-:S05]  /*0740*/  IMAD.WIDE R2, R19, 0x4, R22 ;  /* 0x0000000413027825 */ /* 0x000fca00078e0216 */
[----:B------:R2:W-:Y:S01]  /*0750*/  STG.E desc[UR6][R2.64], R25 ;  /* 0x0000001902007986 */ /* 0x0005e2000c101906 */
[----:B------:R-:W-:Y:S05]  /*0760*/  BRA `(.L_x_14) ;  /* 0x0000000000087947 */ /* 0x000fea0003800000 */
.L_x_11:
[----:B-12---:R-:W-:-:S05]  /*0770*/  IMAD.WIDE R2, R19, 0x4, R22 ;  /* 0x0000000413027825 */ /* 0x006fca00078e0216 */
[----:B------:R1:W-:Y:S02]  /*0780*/  STG.E desc[UR6][R2.64], RZ ;  /* 0x000000ff02007986 */ /* 0x0003e4000c101906 */
.L_x_14:
[----:B------:R-:W-:Y:S05]  /*0790*/  BSYNC.RECONVERGENT B2 ;  /* 0x0000000000027941 */ /* 0x000fea0003800200 */
.L_x_10:
        /* <DEDUP_REMOVED lines=21> */
.L_x_18:
[----:B------:R-:W-:Y:S05]  /*08f0*/  BSYNC.RECONVERGENT B3 ;  /* 0x0000000000037941 */ /* 0x000fea0003800200 */
.L_x_17:
[----:B------:R-:W-:Y:S02]  /*0900*/  MOV R22, UR8 ;  /* 0x0000000800167c02 */ /* 0x000fe40008000f00 */
[----:B------:R-:W-:-:S03]  /*0910*/  MOV R23, UR9 ;  /* 0x0000000900177c02 */ /* 0x000fc60008000f00 */
[----:B------:R-:W-:-:S05]  /*0920*/  IMAD.WIDE R2, R18, 0x4, R22 ;  /* 0x0000000412027825 */ /* 0x000fca00078e0216 */
[----:B------:R1:W-:Y:S01]  /*0930*/  STG.E desc[UR6][R2.64], R25 ;  /* 0x0000001902007986 */ /* 0x0003e2000c101906 */
[----:B------:R-:W-:Y:S05]  /*0940*/  BRA `(.L_x_19) ;  /* 0x0000000000087947 */ /* 0x000fea0003800000 */
.L_x_16:
[----:B-12---:R-:W-:-:S05]  /*0950*/  IMAD.WIDE R2, R18, 0x4, R22 ;  /* 0x0000000412027825 */ /* 0x006fca00078e0216 */
[----:B------:R2:W-:Y:S02]  /*0960*/  STG.E desc[UR6][R2.64], RZ ;  /* 0x000000ff02007986 */ /* 0x0005e4000c101906 */
.L_x_19:
[----:B------:R-:W-:Y:S05]  /*0970*/  BSYNC.RECONVERGENT B2 ;  /* 0x0000000000027941 */ /* 0x000fea0003800200 */
.L_x_15:
        /* <DEDUP_REMOVED lines=21> */
.L_x_23:
[----:B------:R-:W-:Y:S05]  /*0ad0*/  BSYNC.RECONVERGENT B3 ;  /* 0x0000000000037941 */ /* 0x000fea0003800200 */
.L_x_22:
[----:B------:R-:W-:Y:S02]  /*0ae0*/  MOV R22, UR8 ;  /* 0x0000000800167c02 */ /* 0x000fe40008000f00 */
[----:B------:R-:W-:-:S03]  /*0af0*/  MOV R23, UR9 ;  /* 0x0000000900177c02 */ /* 0x000fc60008000f00 */
[----:B------:R-:W-:-:S05]  /*0b00*/  IMAD.WIDE R2, R11, 0x4, R22 ;  /* 0x000000040b027825 */ /* 0x000fca00078e0216 */
[----:B------:R1:W-:Y:S01]  /*0b10*/  STG.E desc[UR6][R2.64], R25 ;  /* 0x0000001902007986 */ /* 0x0003e2000c101906 */
[----:B------:R-:W-:Y:S05]  /*0b20*/  BRA `(.L_x_24) ;  /* 0x0000000000087947 */ /* 0x000fea0003800000 */
.L_x_21:
[----:B-12---:R-:W-:-:S05]  /*0b30*/  IMAD.WIDE R2, R11, 0x4, R22 ;  /* 0x000000040b027825 */ /* 0x006fca00078e0216 */
[----:B------:R2:W-:Y:S02]  /*0b40*/  STG.E desc[UR6][R2.64], RZ ;  /* 0x000000ff02007986 */ /* 0x0005e4000c101906 */
.L_x_24:
[----:B------:R-:W-:Y:S05]  /*0b50*/  BSYNC.RECONVERGENT B2 ;  /* 0x0000000000027941 */ /* 0x000fea0003800200 */
.L_x_20:
        /* <DEDUP_REMOVED lines=21> */
.L_x_28:
[----:B------:R-:W-:Y:S05]  /*0cb0*/  BSYNC.RECONVERGENT B3 ;  /* 0x0000000000037941 */ /* 0x000fea0003800200 */
.L_x_27:
[----:B------:R-:W-:Y:S02]  /*0cc0*/  MOV R22, UR8 ;  /* 0x0000000800167c02 */ /* 0x000fe40008000f00 */
[----:B------:R-:W-:-:S03]  /*0cd0*/  MOV R23, UR9 ;  /* 0x0000000900177c02 */ /* 0x000fc60008000f00 */
[----:B------:R-:W-:-:S05]  /*0ce0*/  IMAD.WIDE R2, R10, 0x4, R22 ;  /* 0x000000040a027825 */ /* 0x000fca00078e0216 */
[----:B------:R1:W-:Y:S01]  /*0cf0*/  STG.E desc[UR6][R2.64], R25 ;  /* 0x0000001902007986 */ /* 0x0003e2000c101906 */
[----:B------:R-:W-:Y:S05]  /*0d00*/  BRA `(.L_x_29) ;  /* 0x0000000000087947 */ /* 0x000fea0003800000 */
.L_x_26:
[----:B-12---:R-:W-:-:S05]  /*0d10*/  IMAD.WIDE R2, R10, 0x4, R22 ;  /* 0x000000040a027825 */ /* 0x006fca00078e0216 */
[----:B------:R2:W-:Y:S02]  /*0d20*/  STG.E desc[UR6][R2.64], RZ ;  /* 0x000000ff02007986 */ /* 0x0005e4000c101906 */
.L_x_29:
[----:B------:R-:W-:Y:S05]  /*0d30*/  BSYNC.RECONVERGENT B2 ;  /* 0x0000000000027941 */ /* 0x000fea0003800200 */
.L_x_25:
        /* <DEDUP_REMOVED lines=21> */
.L_x_33:
[----:B------:R-:W-:Y:S05]  /*0e90*/  BSYNC.RECONVERGENT B3 ;  /* 0x0000000000037941 */ /* 0x000fea0003800200 */
.L_x_32:
[----:B------:R-:W-:Y:S02]  /*0ea0*/  MOV R22, UR8 ;  /* 0x0000000800167c02 */ /* 0x000fe40008000f00 */
[----:B------:R-:W-:-:S03]  /*0eb0*/  MOV R23, UR9 ;  /* 0x0000000900177c02 */ /* 0x000fc60008000f00 */
[----:B------:R-:W-:-:S05]  /*0ec0*/  IMAD.WIDE R2, R9, 0x4, R22 ;  /* 0x0000000409027825 */ /* 0x000fca00078e0216 */
[----:B------:R1:W-:Y:S01]  /*0ed0*/  STG.E desc[UR6][R2.64], R25 ;  /* 0x0000001902007986 */ /* 0x0003e2000c101906 */
[----:B------:R-:W-:Y:S05]  /*0ee0*/  BRA `(.L_x_34) ;  /* 0x0000000000087947 */ /* 0x000fea0003800000 */
.L_x_31:
[----:B-12---:R-:W-:-:S05]  /*0ef0*/  IMAD.WIDE R2, R9, 0x4, R22 ;  /* 0x0000000409027825 */ /* 0x006fca00078e0216 */
[----:B------:R2:W-:Y:S02]  /*0f00*/  STG.E desc[UR6][R2.64], RZ ;  /* 0x000000ff02007986 */ /* 0x0005e4000c101906 */
.L_x_34:
[----:B------:R-:W-:Y:S05]  /*0f10*/  BSYNC.RECONVERGENT B2 ;  /* 0x0000000000027941 */ /* 0x000fea0003800200 */
.L_x_30:
        /* <DEDUP_REMOVED lines=21> */
.L_x_38:
[----:B------:R-:W-:Y:S05]  /*1070*/  BSYNC.RECONVERGENT B3 ;  /* 0x0000000000037941 */ /* 0x000fea0003800200 */
.L_x_37:
[----:B0-----:R-:W-:-:S05]  /*1080*/  IMAD.WIDE R2, R8, 0x4, R12 ;  /* 0x0000000408027825 */ /* 0x001fca00078e020c */
[----:B------:R0:W-:Y:S01]  /*1090*/  STG.E desc[UR6][R2.64], R23 ;  /* 0x0000001702007986 */ /* 0x0001e2000c101906 */
[----:B------:R-:W-:Y:S05]  /*10a0*/  BRA `(.L_x_39) ;  /* 0x0000000000087947 */ /* 0x000fea0003800000 */
.L_x_36:
[----:B------:R-:W-:-:S05]  /*10b0*/  IMAD.WIDE R22, R8, 0x4, R22 ;  /* 0x0000000408167825 */ /* 0x000fca00078e0216 */
[----:B------:R3:W-:Y:S02]  /*10c0*/  STG.E desc[UR6][R22.64], RZ ;  /* 0x000000ff16007986 */ /* 0x0007e4000c101906 */
.L_x_39:
[----:B------:R-:W-:Y:S05]  /*10d0*/  BSYNC.RECONVERGENT B2 ;  /* 0x0000000000027941 */ /* 0x000fea0003800200 */
.L_x_35:
[----:B0--3--:R-:W0:Y:S01]  /*10e0*/  LDC R23, c[0x0][0x3a0] ;  /* 0x0000e800ff177b82 */ /* 0x009e220000000800 */
[----:B------:R-:W-:-:S04]  /*10f0*/  IADD3 R21, PT, PT, R21, 0x8, RZ ;  /* 0x0000000815157810 */ /* 0x000fc80007ffe0ff */
[----:B------:R-:W-:Y:S02]  /*1100*/  ISETP.NE.AND P0, PT, R21, RZ, PT ;  /* 0x000000ff1500720c */ /* 0x000fe40003f05270 */
[C---:B0-----:R-:W-:Y:S02]  /*1110*/  LEA R8, R23.reuse, R8, 0x3 ;  /* 0x0000000817087211 */ /* 0x041fe400078e18ff */
[C---:B------:R-:W-:Y:S02]  /*1120*/  LEA R9, R23.reuse, R9, 0x3 ;  /* 0x0000000917097211 */ /* 0x040fe400078e18ff */
[C---:B------:R-:W-:Y:S02]  /*1130*/  LEA R10, R23.reuse, R10, 0x3 ;  /* 0x0000000a170a7211 */ /* 0x040fe400078e18ff */
[C---:B------:R-:W-:Y:S02]  /*1140*/  LEA R11, R23.reuse, R11, 0x3 ;  /* 0x0000000b170b7211 */ /* 0x040fe400078e18ff */
[----:B------:R-:W-:-:S02]  /*1150*/  LEA R18, R23, R18, 0x3 ;  /* 0x0000001217127211 */ /* 0x000fc400078e18ff */
[C---:B------:R-:W-:Y:S02]  /*1160*/  LEA R19, R23.reuse, R19, 0x3 ;  /* 0x0000001317137211 */ /* 0x040fe400078e18ff */
[C---:B------:R-:W-:Y:S02]  /*1170*/  LEA R20, R23.reuse, R20, 0x3 ;  /* 0x0000001417147211 */ /* 0x040fe400078e18ff */
[----:B------:R-:W-:Y:S01]  /*1180*/  LEA R6, R23, R6, 0x3 ;  /* 0x0000000617067211 */ /* 0x000fe200078e18ff */
[----:B------:R-:W-:Y:S06]  /*1190*/  @P0 BRA `(.L_x_40) ;  /* 0xfffffff000180947 */ /* 0x000fec000383ffff */
.L_x_0:
[----:B------:R-:W-:-:S13]  /*11a0*/  ISETP.NE.AND P0, PT, R5, RZ, PT ;  /* 0x000000ff0500720c */ /* 0x000fda0003f05270 */
[----:B------:R-:W-:Y:S05]  /*11b0*/  @!P0 EXIT ;  /* 0x000000000000894d */ /* 0x000fea0003800000 */
[----:B------:R-:W-:Y:S02]  /*11c0*/  ISETP.GE.U32.AND P0, PT, R5, 0x4, PT ;  /* 0x000000040500780c */ /* 0x000fe40003f06070 */
[----:B------:R-:W-:-:S11]  /*11d0*/  LOP3.LUT R5, R23, 0x3, RZ, 0xc0, !PT ;  /* 0x0000000317057812 */ /* 0x000fd600078ec0ff */
[----:B------:R-:W-:Y:S05]  /*11e0*/  @!P0 BRA `(.L_x_41) ;  /* 0x00000008003c8947 */ /* 0x000fea0003800000 */
[----:B------:R-:W3:Y:S01]  /*11f0*/  LDG.E R0, desc[UR6][R16.64] ;  /* 0x0000000610007981 */ /* 0x000ee2000c1e1900 */
[----:B------:R-:W-:Y:S01]  /*1200*/  BSSY.RECONVERGENT B2, `(.L_x_42) ;  /* 0x0000022000027945 */ /* 0x000fe20003800200 */
[----:B---3--:R-:W-:-:S13]  /*1210*/  FSETP.NEU.AND P0, PT, R0, RZ, PT ;  /* 0x000000ff0000720b */ /* 0x008fda0003f0d000 */
[----:B------:R-:W-:Y:S05]  /*1220*/  @!P0 BRA `(.L_x_43) ;  /* 0x0000000000648947 */ /* 0x000fea0003800000 */
[----:B------:R-:W0:Y:S01]  /*1230*/  LDC.64 R8, c[0x0][0x380] ;  /* 0x0000e000ff087b82 */ /* 0x000e220000000a00 */
[----:B------:R-:W-:Y:S01]  /*1240*/  IMAD R6, R7, R23, R4 ;  /* 0x0000001707067224 */ /* 0x000fe200078e0204 */
[----:B-12---:R-:W2:Y:S03]  /*1250*/  LDG.E R2, desc[UR6][R14.64] ;  /* 0x000000060e027981 */ /* 0x006ea6000c1e1900 */
[----:B0-----:R-:W-:-:S05]  /*1260*/  IMAD.WIDE R8, R6, 0x4, R8 ;  /* 0x0000000406087825 */ /* 0x001fca00078e0208 */
[----:B------:R-:W2:Y:S01]  /*1270*/  LDG.E R3, desc[UR6][R8.64] ;  /* 0x0000000608037981 */ /* 0x000ea2000c1e1900 */
[----:B------:R-:W0:Y:S01]  /*1280*/  MUFU.RCP R11, R0 ;  /* 0x00000000000b7308 */ /* 0x000e220000001000 */
[----:B------:R-:W-:Y:S01]  /*1290*/  BSSY.RECONVERGENT B3, `(.L_x_44) ;  /* 0x000000c000037945 */ /* 0x000fe20003800200 */
[----:B0-----:R-:W-:-:S04]  /*12a0*/  FFMA R10, -R0, R11, 1 ;  /* 0x3f800000000a7423 */ /* 0x001fc8000000010b */
[----:B------:R-:W-:Y:S01]  /*12b0*/  FFMA R10, R11, R10, R11 ;  /* 0x0000000a0b0a7223 */ /* 0x000fe2000000000b */
[----:B--2---:R-:W-:-:S04]  /*12c0*/  FADD R3, R3, -R2 ;  /* 0x8000000203037221 */ /* 0x004fc80000000000 */
[----:B------:R-:W0:Y:S01]  /*12d0*/  FCHK P0, R3, R0 ;  /* 0x0000000003007302 */ /* 0x000e220000000000 */
[----:B------:R-:W-:-:S04]  /*12e0*/  FFMA R11, R3, R10, RZ ;  /* 0x0000000a030b7223 */ /* 0x000fc800000000ff */
[----:B------:R-:W-:-:S04]  /*12f0*/  FFMA R2, -R0, R11, R3 ;  /* 0x0000000b00027223 */ /* 0x000fc80000000103 */
[----:B------:R-:W-:Y:S01]  /*1300*/  FFMA R11, R10, R2, R11 ;  /* 0x000000020a0b7223 */ /* 0x000fe2000000000b */
[----:B0-----:R-:W-:Y:S06]  /*1310*/  @!P0 BRA `(.L_x_45) ;  /* 0x00000000000c8947 */ /* 0x001fec0003800000 */
[----:B------:R-:W-:-:S07]  /*1320*/  MOV R2, 0x1340 ;  /* 0x0000134000027802 */ /* 0x000fce0000000f00 */
[----:B------:R-:W-:Y:S05]  /*1330*/  CALL.REL.NOINC `($__internal_0_$__cuda_sm3x_div_rn_noftz_f32_slowpath) ;  /* 0x0000000c00a87944 */ /* 0x000fea0003c00000 */
[----:B------:R-:W-:-:S07]  /*1340*/  MOV R11, R0 ;  /* 0x00000000000b7202 */ /* 0x000fce0000000f00 */
.L_x_45:
[----:B------:R-:W-:Y:S05]  /*1350*/  BSYNC.RECONVERGENT B3 ;  /* 0x0000000000037941 */ /* 0x000fea0003800200 */
.L_x_44:
[----:B------:R-:W0:Y:S02]  /*1360*/  LDCU.64 UR4, c[0x0][0x388] ;  /* 0x00007100ff0477ac */ /* 0x000e240008000a00 */
[----:B0-----:R-:W-:Y:S02]  /*1370*/  MOV R2, UR4 ;  /* 0x0000000400027c02 */ /* 0x001fe40008000f00 */
[----:B------:R-:W-:-:S03]  /*1380*/  MOV R3, UR5 ;  /* 0x0000000500037c02 */ /* 0x000fc60008000f00 */
[----:B------:R-:W-:-:S05]  /*1390*/  IMAD.WIDE R8, R6, 0x4, R2 ;  /* 0x0000000406087825 */ /* 0x000fca00078e0202 */
[----:B------:R0:W-:Y:S01]  /*13a0*/  STG.E desc[UR6][R8.64], R11 ;  /* 0x0000000b08007986 */ /* 0x0001e2000c101906 */
[----:B------:R-:W-:Y:S05]  /*13b0*/  BRA `(.L_x_46) ;  /* 0x0000000000187947 */ /* 0x000fea0003800000 */
.L_x_43:
[----:B------:R-:W1:Y:S01]  /*13c0*/  LDCU.64 UR4, c[0x0][0x388] ;  /* 0x00007100ff0477ac */ /* 0x000e620008000a00 */
[----:B------:R-:W-:Y:S01]  /*13d0*/  IMAD R9, R7, R23, R4 ;  /* 0x0000001707097224 */ /* 0x000fe200078e0204 */
[----:B-12---:R-:W-:Y:S02]  /*13e0*/  MOV R2, UR4 ;  /* 0x0000000400027c02 */ /* 0x006fe40008000f00 */
[----:B------:R-:W-:-:S03]  /*13f0*/  MOV R3, UR5 ;  /* 0x0000000500037c02 */ /* 0x000fc60008000f00 */
[----:B------:R-:W-:-:S05]  /*1400*/  IMAD.WIDE R8, R9, 0x4, R2 ;  /* 0x0000000409087825 */ /* 0x000fca00078e0202 */
[----:B------:R1:W-:Y:S02]  /*1410*/  STG.E desc[UR6][R8.64], RZ ;  /* 0x000000ff08007986 */ /* 0x0003e4000c101906 */
.L_x_46:
[----:B------:R-:W-:Y:S05]  /*1420*/  BSYNC.RECONVERGENT B2 ;  /* 0x0000000000027941 */ /* 0x000fea0003800200 */
.L_x_42:
[----:B------:R-:W2:Y:S01]  /*1430*/  LDG.E R0, desc[UR6][R16.64] ;  /* 0x0000000610007981 */ /* 0x000ea2000c1e1900 */
[----:B------:R-:W-:Y:S01]  /*1440*/  BSSY.RECONVERGENT B2, `(.L_x_47) ;  /* 0x0000022000027945 */ /* 0x000fe20003800200 */
[----:B0-----:R-:W-:Y:S02]  /*1450*/  IADD3 R11, PT, PT, R7, 0x1, RZ ;  /* 0x00000001070b7810 */ /* 0x001fe40007ffe0ff */
[----:B--2---:R-:W-:-:S13]  /*1460*/  FSETP.NEU.AND P0, PT, R0, RZ, PT ;  /* 0x000000ff0000720b */ /* 0x004fda0003f0d000 */
[----:B------:R-:W-:Y:S05]  /*1470*/  @!P0 BRA `(.L_x_48) ;  /* 0x0000000000688947 */ /* 0x000fea0003800000 */
[----:B-1----:R-:W0:Y:S01]  /*1480*/  LDC.64 R8, c[0x0][0x380] ;  /* 0x0000e000ff087b82 */ /* 0x002e220000000a00 */
[----:B------:R-:W1:Y:S01]  /*1490*/  LDCU UR4, c[0x0][0x3a0] ;  /* 0x00007400ff0477ac */ /* 0x000e620008000800 */
[----:B------:R-:W2:Y:S01]  /*14a0*/  LDG.E R2, desc[UR6][R14.64] ;  /* 0x000000060e027981 */ /* 0x000ea2000c1e1900 */
[----:B-1----:R-:W-:-:S04]  /*14b0*/  IMAD R6, R11, UR4, R4 ;  /* 0x000000040b067c24 */ /* 0x002fc8000f8e0204 */
        /* <DEDUP_REMOVED lines=15> */
.L_x_50:
[----:B------:R-:W-:Y:S05]  /*15b0*/  BSYNC.RECONVERGENT B3 ;  /* 0x0000000000037941 */ /* 0x000fea0003800200 */
.L_x_49:
[----:B------:R-:W0:Y:S02]  /*15c0*/  LDCU.64 UR4, c[0x0][0x388] ;  /* 0x00007100ff0477ac */ /* 0x000e240008000a00 */
[----:B0-----:R-:W-:Y:S02]  /*15d0*/  MOV R2, UR4 ;  /* 0x0000000400027c02 */ /* 0x001fe40008000f00 */
[----:B------:R-:W-:-:S03]  /*15e0*/  MOV R3, UR5 ;  /* 0x0000000500037c02 */ /* 0x000fc60008000f00 */
[----:B------:R-:W-:-:S05]  /*15f0*/  IMAD.WIDE R8, R6, 0x4, R2 ;  /* 0x0000000406087825 */ /* 0x000fca00078e0202 */
[----:B------:R0:W-:Y:S01]  /*1600*/  STG.E desc[UR6][R8.64], R11 ;  /* 0x0000000b08007986 */ /* 0x0001e2000c101906 */
[----:B------:R-:W-:Y:S05]  /*1610*/  BRA `(.L_x_51) ;  /* 0x0000000000107947 */ /* 0x000fea0003800000 */
.L_x_48:
[----:B------:R-:W1:Y:S02]  /*1620*/  LDCU UR4, c[0x0][0x3a0] ;  /* 0x00007400ff0477ac */ /* 0x000e640008000800 */
[----:B-1----:R-:W-:-:S04]  /*1630*/  IMAD R9, R11, UR4, R4 ;  /* 0x000000040b097c24 */ /* 0x002fc8000f8e0204 */
[----:B------:R-:W-:-:S05]  /*1640*/  IMAD.WIDE R8, R9, 0x4, R2 ;  /* 0x0000000409087825 */ /* 0x000fca00078e0202 */
[----:B------:R1:W-:Y:S02]  /*1650*/  STG.E desc[UR6][R8.64], RZ ;  /* 0x000000ff08007986 */ /* 0x0003e4000c101906 */
.L_x_51:
[----:B------:R-:W-:Y:S05]  /*1660*/  BSYNC.RECONVERGENT B2 ;  /* 0x0000000000027941 */ /* 0x000fea0003800200 */
.L_x_47:
        /* <DEDUP_REMOVED lines=24> */
.L_x_55:
[----:B------:R-:W-:Y:S05]  /*17f0*/  BSYNC.RECONVERGENT B3 ;  /* 0x0000000000037941 */ /* 0x000fea0003800200 */
.L_x_54:
[----:B------:R-:W0:Y:S02]  /*1800*/  LDCU.64 UR4, c[0x0][0x388] ;  /* 0x00007100ff0477ac */ /* 0x000e240008000a00 */
[----:B0-----:R-:W-:Y:S02]  /*1810*/  MOV R2, UR4 ;  /* 0x0000000400027c02 */ /* 0x001fe40008000f00 */
[----:B------:R-:W-:-:S03]  /*1820*/  MOV R3, UR5 ;  /* 0x0000000500037c02 */ /* 0x000fc60008000f00 */
[----:B------:R-:W-:-:S05]  /*1830*/  IMAD.WIDE R8, R6, 0x4, R2 ;  /* 0x0000000406087825 */ /* 0x000fca00078e0202 */
[----:B------:R0:W-:Y:S01]  /*1840*/  STG.E desc[UR6][R8.64], R11 ;  /* 0x0000000b08007986 */ /* 0x0001e2000c101906 */
[----:B------:R-:W-:Y:S05]  /*1850*/  BRA `(.L_x_56) ;  /* 0x0000000000107947 */ /* 0x000fea0003800000 */
.L_x_53:
[----:B------:R-:W1:Y:S02]  /*1860*/  LDCU UR4, c[0x0][0x3a0] ;  /* 0x00007400ff0477ac */ /* 0x000e640008000800 */
[----:B-1----:R-:W-:-:S04]  /*1870*/  IMAD R9, R11, UR4, R4 ;  /* 0x000000040b097c24 */ /* 0x002fc8000f8e0204 */
[----:B------:R-:W-:-:S05]  /*1880*/  IMAD.WIDE R8, R9, 0x4, R2 ;  /* 0x0000000409087825 */ /* 0x000fca00078e0202 */
[----:B------:R1:W-:Y:S02]  /*1890*/  STG.E desc[UR6][R8.64], RZ ;  /* 0x000000ff08007986 */ /* 0x0003e4000c101906 */
.L_x_56:
[----:B------:R-:W-:Y:S05]  /*18a0*/  BSYNC.RECONVERGENT B2 ;  /* 0x0000000000027941 */ /* 0x000fea0003800200 */
.L_x_52:
        /* <DEDUP_REMOVED lines=24> */
.L_x_60:
[----:B------:R-:W-:Y:S05]  /*1a30*/  BSYNC.RECONVERGENT B3 ;  /* 0x0000000000037941 */ /* 0x000fea0003800200 */
.L_x_59:
[----:B------:R-:W0:Y:S02]  /*1a40*/  LDC.64 R2, c[0x0][0x388] ;  /* 0x0000e200ff027b82 */ /* 0x000e240000000a00 */
[----:B0-----:R-:W-:-:S05]  /*1a50*/  IMAD.WIDE R2, R6, 0x4, R2 ;  /* 0x0000000406027825 */ /* 0x001fca00078e0202 */
[----:B------:R0:W-:Y:S01]  /*1a60*/  STG.E desc[UR6][R2.64], R11 ;  /* 0x0000000b02007986 */ /* 0x0001e2000c101906 */
[----:B------:R-:W-:Y:S05]  /*1a70*/  BRA `(.L_x_61) ;  /* 0x0000000000107947 */ /* 0x000fea0003800000 */
.L_x_58:
[----:B------:R-:W0:Y:S02]  /*1a80*/  LDCU UR4, c[0x0][0x3a0] ;  /* 0x00007400ff0477ac */ /* 0x000e240008000800 */
[----:B0-----:R-:W-:-:S04]  /*1a90*/  IMAD R11, R11, UR4, R4 ;  /* 0x000000040b0b7c24 */ /* 0x001fc8000f8e0204 */
[----:B------:R-:W-:-:S05]  /*1aa0*/  IMAD.WIDE R2, R11, 0x4, R2 ;  /* 0x000000040b027825 */ /* 0x000fca00078e0202 */
[----:B------:R2:W-:Y:S02]  /*1ab0*/  STG.E desc[UR6][R2.64], RZ ;  /* 0x000000ff02007986 */ /* 0x0005e4000c101906 */
.L_x_61:
[----:B------:R-:W-:Y:S05]  /*1ac0*/  BSYNC.RECONVERGENT B2 ;  /* 0x0000000000027941 */ /* 0x000fea0003800200 */
.L_x_57:
[----:B------:R-:W-:-:S07]  /*1ad0*/  IADD3 R7, PT, PT, R7, 0x4, RZ ;  /* 0x0000000407077810 */ /* 0x000fce0007ffe0ff */
.L_x_41:
[----:B------:R-:W-:-:S13]  /*1ae0*/  ISETP.NE.AND P0, PT, R5, RZ, PT ;  /* 0x000000ff0500720c */ /* 0x000fda0003f05270 */
[----:B------:R-:W-:Y:S05]  /*1af0*/  @!P0 EXIT ;  /* 0x000000000000894d */ /* 0x000fea0003800000 */
[----:B------:R-:W-:-:S13]  /*1b00*/  ISETP.NE.AND P0, PT, R5, 0x1, PT ;  /* 0x000000010500780c */ /* 0x000fda0003f05270 */
[----:B------:R-:W-:Y:S05]  /*1b10*/  @!P0 BRA `(.L_x_62) ;  /* 0x0000000400248947 */ /* 0x000fea0003800000 */
[----:B------:R-:W3:Y:S01]  /*1b20*/  LDG.E R0, desc[UR6][R16.64] ;  /* 0x0000000610007981 */ /* 0x000ee2000c1e1900 */
[----:B------:R-:W-:Y:S01]  /*1b30*/  BSSY.RECONVERGENT B2, `(.L_x_63) ;  /* 0x0000024000027945 */ /* 0x000fe20003800200 */
[----:B---3--:R-:W-:-:S13]  /*1b40*/  FSETP.NEU.AND P0, PT, R0, RZ, PT ;  /* 0x000000ff0000720b */ /* 0x008fda0003f0d000 */
[----:B------:R-:W-:Y:S05]  /*1b50*/  @!P0 BRA `(.L_x_64) ;  /* 0x0000000000688947 */ /* 0x000fea0003800000 */
[----:B-1----:R-:W1:Y:S01]  /*1b60*/  LDC.64 R8, c[0x0][0x380] ;  /* 0x0000e000ff087b82 */ /* 0x002e620000000a00 */
[----:B------:R-:W3:Y:S01]  /*1b70*/  LDCU UR4, c[0x0][0x3a0] ;  /* 0x00007400ff0477ac */ /* 0x000ee20008000800 */
[----:B0-2---:R-:W2:Y:S01]  /*1b80*/  LDG.E R2, desc[UR6][R14.64] ;  /* 0x000000060e027981 */ /* 0x005ea2000c1e1900 */
[----:B---3--:R-:W-:-:S04]  /*1b90*/  IMAD R5, R7, UR4, R4 ;  /* 0x0000000407057c24 */ /* 0x008fc8000f8e0204 */
[----:B-1----:R-:W-:-:S05]  /*1ba0*/  IMAD.WIDE R8, R5, 0x4, R8 ;  /* 0x0000000405087825 */ /* 0x002fca00078e0208 */
        /* <DEDUP_REMOVED lines=14> */
.L_x_66:
[----:B------:R-:W-:Y:S05]  /*1c90*/  BSYNC.RECONVERGENT B3 ;  /* 0x0000000000037941 */ /* 0x000fea0003800200 */
.L_x_65:
[----:B------:R-:W0:Y:S02]  /*1ca0*/  LDCU.64 UR4, c[0x0][0x388] ;  /* 0x00007100ff0477ac */ /* 0x000e240008000a00 */
[----:B0-----:R-:W-:Y:S02]  /*1cb0*/  MOV R8, UR4 ;  /* 0x0000000400087c02 */ /* 0x001fe40008000f00 */
[----:B------:R-:W-:-:S03]  /*1cc0*/  MOV R9, UR5 ;  /* 0x0000000500097c02 */ /* 0x000fc60008000f00 */
[----:B------:R-:W-:-:S05]  /*1cd0*/  IMAD.WIDE R2, R5, 0x4, R8 ;  /* 0x0000000405027825 */ /* 0x000fca00078e0208 */
[----:B------:R1:W-:Y:S01]  /*1ce0*/  STG.E desc[UR6][R2.64], R11 ;  /* 0x0000000b02007986 */ /* 0x0003e2000c101906 */
[----:B------:R-:W-:Y:S05]  /*1cf0*/  BRA `(.L_x_67) ;  /* 0x00000000001c7947 */ /* 0x000fea0003800000 */
.L_x_64:
[----:B------:R-:W1:Y:S01]  /*1d00*/  LDCU.64 UR8, c[0x0][0x388] ;  /* 0x00007100ff0877ac */ /* 0x000e620008000a00 */
[----:B------:R-:W0:Y:S01]  /*1d10*/  LDCU UR4, c[0x0][0x3a0] ;  /* 0x00007400ff0477ac */ /* 0x000e220008000800 */
[----:B-1----:R-:W-:Y:S02]  /*1d20*/  MOV R8, UR8 ;  /* 0x0000000800087c02 */ /* 0x002fe40008000f00 */
[----:B------:R-:W-:Y:S01]  /*1d30*/  MOV R9, UR9 ;  /* 0x0000000900097c02 */ /* 0x000fe20008000f00 */
[----:B0-2---:R-:W-:-:S04]  /*1d40*/  IMAD R3, R7, UR4, R4 ;  /* 0x0000000407037c24 */ /* 0x005fc8000f8e0204 */
[----:B------:R-:W-:-:S05]  /*1d50*/  IMAD.WIDE R2, R3, 0x4, R8 ;  /* 0x0000000403027825 */ /* 0x000fca00078e0208 */
[----:B------:R0:W-:Y:S02]  /*1d60*/  STG.E desc[UR6][R2.64], RZ ;  /* 0x000000ff02007986 */ /* 0x0001e4000c101906 */
.L_x_67:
[----:B------:R-:W-:Y:S05]  /*1d70*/  BSYNC.RECONVERGENT B2 ;  /* 0x0000000000027941 */ /* 0x000fea0003800200 */
.L_x_63:
[----:B------:R-:W2:Y:S01]  /*1d80*/  LDG.E R0, desc[UR6][R16.64] ;  /* 0x0000000610007981 */ /* 0x000ea2000c1e1900 */
[----:B------:R-:W-:Y:S01]  /*1d90*/  BSSY.RECONVERGENT B2, `(.L_x_68) ;  /* 0x0000020000027945 */ /* 0x000fe20003800200 */
[----:B------:R-:W-:Y:S02]  /*1da0*/  IADD3 R5, PT, PT, R7, 0x1, RZ ;  /* 0x0000000107057810 */ /* 0x000fe40007ffe0ff */
[----:B--2---:R-:W-:-:S13]  /*1db0*/  FSETP.NEU.AND P0, PT, R0, RZ, PT ;  /* 0x000000ff0000720b */ /* 0x004fda0003f0d000 */
[----:B------:R-:W-:Y:S05]  /*1dc0*/  @!P0 BRA `(.L_x_69) ;  /* 0x0000000000608947 */ /* 0x000fea0003800000 */
[----:B------:R-:W2:Y:S01]  /*1dd0*/  LDC.64 R8, c[0x0][0x380] ;  /* 0x0000e000ff087b82 */ /* 0x000ea20000000a00 */
[----:B------:R-:W3:Y:S01]  /*1de0*/  LDCU UR4, c[0x0][0x3a0] ;  /* 0x00007400ff0477ac */ /* 0x000ee20008000800 */
[----:B01----:R-:W4:Y:S01]  /*1df0*/  LDG.E R2, desc[UR6][R14.64] ;  /* 0x000000060e027981 */ /* 0x003f22000c1e1900 */
[----:B---3--:R-:W-:-:S04]  /*1e00*/  IMAD R5, R5, UR4, R4 ;  /* 0x0000000405057c24 */ /* 0x008fc8000f8e0204 */
[----:B--2---:R-:W-:-:S05]  /*1e10*/  IMAD.WIDE R8, R5, 0x4, R8 ;  /* 0x0000000405087825 */ /* 0x004fca00078e0208 */
[----:B------:R-:W4:Y:S01]  /*1e20*/  LDG.E R3, desc[UR6][R8.64] ;  /* 0x0000000608037981 */ /* 0x000f22000c1e1900 */
[----:B------:R-:W0:Y:S01]  /*1e30*/  MUFU.RCP R11, R0 ;  /* 0x00000000000b7308 */ /* 0x000e220000001000 */
[----:B------:R-:W-:Y:S01]  /*1e40*/  BSSY.RECONVERGENT B3, `(.L_x_70) ;  /* 0x000000c000037945 */ /* 0x000fe20003800200 */
[----:B0-----:R-:W-:-:S04]  /*1e50*/  FFMA R6, -R0, R11, 1 ;  /* 0x3f80000000067423 */ /* 0x001fc8000000010b */
[----:B------:R-:W-:Y:S01]  /*1e60*/  FFMA R6, R11, R6, R11 ;  /* 0x000000060b067223 */ /* 0x000fe2000000000b */
[----:B----4-:R-:W-:-:S04]  /*1e70*/  FADD R3, R3, -R2 ;  /* 0x8000000203037221 */ /* 0x010fc80000000000 */
        /* <DEDUP_REMOVED lines=8> */
.L_x_71:
[----:B------:R-:W-:Y:S05]  /*1f00*/  BSYNC.RECONVERGENT B3 ;  /* 0x0000000000037941 */ /* 0x000fea0003800200 */
.L_x_70:
[----:B------:R-:W0:Y:S02]  /*1f10*/  LDC.64 R2, c[0x0][0x388] ;  /* 0x0000e200ff027b82 */ /* 0x000e240000000a00 */
[----:B0-----:R-:W-:-:S05]  /*1f20*/  IMAD.WIDE R2, R5, 0x4, R2 ;  /* 0x0000000405027825 */ /* 0x001fca00078e0202 */
[----:B------:R0:W-:Y:S01]  /*1f30*/  STG.E desc[UR6][R2.64], R11 ;  /* 0x0000000b02007986 */ /* 0x0001e2000c101906 */
[----:B------:R-:W-:Y:S05]  /*1f40*/  BRA `(.L_x_72) ;  /* 0x0000000000107947 */ /* 0x000fea0003800000 */
.L_x_69:
[----:B------:R-:W0:Y:S02]  /*1f50*/  LDCU UR4, c[0x0][0x3a0] ;  /* 0x00007400ff0477ac */ /* 0x000e240008000800 */
[----:B01----:R-:W-:-:S04]  /*1f60*/  IMAD R3, R5, UR4, R4 ;  /* 0x0000000405037c24 */ /* 0x003fc8000f8e0204 */
[----:B------:R-:W-:-:S05]  /*1f70*/  IMAD.WIDE R2, R3, 0x4, R8 ;  /* 0x0000000403027825 */ /* 0x000fca00078e0208 */
[----:B------:R1:W-:Y:S02]  /*1f80*/  STG.E desc[UR6][R2.64], RZ ;  /* 0x000000ff02007986 */ /* 0x0003e4000c101906 */
.L_x_72:
[----:B------:R-:W-:Y:S05]  /*1f90*/  BSYNC.RECONVERGENT B2 ;  /* 0x0000000000027941 */ /* 0x000fea0003800200 */
.L_x_68:
[----:B------:R-:W-:-:S07]  /*1fa0*/  IADD3 R7, PT, PT, R7, 0x2, RZ ;  /* 0x0000000207077810 */ /* 0x000fce0007ffe0ff */
.L_x_62:
[----:B------:R-:W3:Y:S02]  /*1fb0*/  LDC R5, c[0x0][0x3a0] ;  /* 0x0000e800ff057b82 */ /* 0x000ee40000000800 */
[----:B---3--:R-:W-:-:S04]  /*1fc0*/  LOP3.LUT R0, R5, 0x1, RZ, 0xc0, !PT ;  /* 0x0000000105007812 */ /* 0x008fc800078ec0ff */
[----:B------:R-:W-:-:S13]  /*1fd0*/  ISETP.NE.U32.AND P0, PT, R0, 0x1, PT ;  /* 0x000000010000780c */ /* 0x000fda0003f05070 */
[----:B------:R-:W-:Y:S05]  /*1fe0*/  @P0 EXIT ;  /* 0x000000000000094d */ /* 0x000fea0003800000 */
[----:B------:R-:W3:Y:S02]  /*1ff0*/  LDG.E R0, desc[UR6][R16.64] ;  /* 0x0000000610007981 */ /* 0x000ee4000c1e1900 */
[----:B---3--:R-:W-:-:S13]  /*2000*/  FSETP.NEU.AND P0, PT, R0, RZ, PT ;  /* 0x000000ff0000720b */ /* 0x008fda0003f0d000 */
[----:B------:R-:W-:Y:S05]  /*2010*/  @!P0 BRA `(.L_x_73) ;  /* 0x00000000005c8947 */ /* 0x000fea0003800000 */
[----:B012---:R-:W0:Y:S01]  /*2020*/  LDC.64 R2, c[0x0][0x380] ;  /* 0x0000e000ff027b82 */ /* 0x007e220000000a00 */
[----:B------:R-:W-:Y:S01]  /*2030*/  IMAD R4, R7, R5, R4 ;  /* 0x0000000507047224 */ /* 0x000fe200078e0204 */
[----:B------:R-:W2:Y:S03]  /*2040*/  LDG.E R14, desc[UR6][R14.64] ;  /* 0x000000060e0e7981 */ /* 0x000ea6000c1e1900 */
        /* <DEDUP_REMOVED lines=15> */
.L_x_75:
[----:B------:R-:W-:Y:S05]  /*2140*/  BSYNC.RECONVERGENT B2 ;  /* 0x0000000000027941 */ /* 0x000fea0003800200 */
.L_x_74:
[----:B------:R-:W0:Y:S02]  /*2150*/  LDC.64 R2, c[0x0][0x388] ;  /* 0x0000e200ff027b82 */ /* 0x000e240000000a00 */
[----:B0-----:R-:W-:-:S05]  /*2160*/  IMAD.WIDE R4, R4, 0x4, R2 ;  /* 0x0000000404047825 */ /* 0x001fca00078e0202 */
[----:B------:R-:W-:Y:S01]  /*2170*/  STG.E desc[UR6][R4.64], R9 ;  /* 0x0000000904007986 */ /* 0x000fe2000c101906 */
[----:B------:R-:W-:Y:S05]  /*2180*/  EXIT ;  /* 0x000000000000794d */ /* 0x000fea0003800000 */
.L_x_73:
[----:B012---:R-:W0:Y:S01]  /*2190*/  LDC.64 R2, c[0x0][0x388] ;  /* 0x0000e200ff027b82 */ /* 0x007e220000000a00 */
[----:B------:R-:W-:-:S04]  /*21a0*/  IMAD R5, R7, R5, R4 ;  /* 0x0000000507057224 */ /* 0x000fc800078e0204 */
[----:B0-----:R-:W-:-:S05]  /*21b0*/  IMAD.WIDE R2, R5, 0x4, R2 ;  /* 0x0000000405027825 */ /* 0x001fca00078e0202 */
[----:B------:R-:W-:Y:S01]  /*21c0*/  STG.E desc[UR6][R2.64], RZ ;  /* 0x000000ff02007986 */ /* 0x000fe2000c101906 */
[----:B------:R-:W-:Y:S05]  /*21d0*/  EXIT ;  /* 0x000000000000794d */ /* 0x000fea0003800000 */
        .weak           $__internal_0_$__cuda_sm3x_div_rn_noftz_f32_slowpath
        .type           $__internal_0_$__cuda_sm3x_div_rn_noftz_f32_slowpath,@function
        .size           $__internal_0_$__cuda_sm3x_div_rn_noftz_f32_slowpath,(.L_x_106 - $__internal_0_$__cuda_sm3x_div_rn_noftz_f32_slowpath)
$__internal_0_$__cuda_sm3x_div_rn_noftz_f32_slowpath:
[----:B------:R-:W-:Y:S01]  /*21e0*/  SHF.R.U32.HI R22, RZ, 0x17, R0 ;  /* 0x00000017ff167819 */ /* 0x000fe20000011600 */
[----:B------:R-:W-:Y:S01]  /*21f0*/  BSSY.RECONVERGENT B0, `(.L_x_76) ;  /* 0x0000062000007945 */ /* 0x000fe20003800200 */
[----:B------:R-:W-:Y:S02]  /*2200*/  SHF.R.U32.HI R24, RZ, 0x17, R3 ;  /* 0x00000017ff187819 */ /* 0x000fe40000011603 */
[----:B------:R-:W-:Y:S02]  /*2210*/  LOP3.LUT R22, R22, 0xff, RZ, 0xc0, !PT ;  /* 0x000000ff16167812 */ /* 0x000fe400078ec0ff */
[----:B------:R-:W-:Y:S02]  /*2220*/  LOP3.LUT R24, R24, 0xff, RZ, 0xc0, !PT ;  /* 0x000000ff18187812 */ /* 0x000fe400078ec0ff */
[----:B------:R-:W-:Y:S02]  /*2230*/  IADD3 R25, PT, PT, R22, -0x1, RZ ;  /* 0xffffffff16197810 */ /* 0x000fe40007ffe0ff */
[----:B------:R-:W-:-:S02]  /*2240*/  IADD3 R26, PT, PT, R24, -0x1, RZ ;  /* 0xffffffff181a7810 */ /* 0x000fc40007ffe0ff */
[----:B------:R-:W-:-:S04]  /*2250*/  ISETP.GT.U32.AND P0, PT, R25, 0xfd, PT ;  /* 0x000000fd1900780c */ /* 0x000fc80003f04070 */
[----:B------:R-:W-:-:S13]  /*2260*/  ISETP.GT.U32.OR P0, PT, R26, 0xfd, P0 ;  /* 0x000000fd1a00780c */ /* 0x000fda0000704470 */
[----:B------:R-:W-:Y:S01]  /*2270*/  @!P0 MOV R23, RZ ;  /* 0x000000ff00178202 */ /* 0x000fe20000000f00 */
[----:B------:R-:W-:Y:S06]  /*2280*/  @!P0 BRA `(.L_x_77) ;  /* 0x00000000005c8947 */ /* 0x000fec0003800000 */
[----:B------:R-:W-:Y:S02]  /*2290*/  FSETP.GTU.FTZ.AND P0, PT, |R3|, +INF , PT ;  /* 0x7f8000000300780b */ /* 0x000fe40003f1c200 */
[----:B------:R-:W-:-:S04]  /*22a0*/  FSETP.GTU.FTZ.AND P1, PT, |R0|, +INF , PT ;  /* 0x7f8000000000780b */ /* 0x000fc80003f3c200 */
[----:B------:R-:W-:-:S13]  /*22b0*/  PLOP3.LUT P0, PT, P0, P1, PT, 0xf8, 0x8f ;  /* 0x00000000008f781c */ /* 0x000fda0000703f70 */
[----:B------:R-:W-:Y:S05]  /*22c0*/  @P0 BRA `(.L_x_78) ;  /* 0x00000004004c0947 */ /* 0x000fea0003800000 */
[----:B------:R-:W-:-:S13]  /*22d0*/  LOP3.LUT P0, RZ, R0, 0x7fffffff, R3, 0xc8, !PT ;  /* 0x7fffffff00ff7812 */ /* 0x000fda000780c803 */
[----:B------:R-:W-:Y:S05]  /*22e0*/  @!P0 BRA `(.L_x_79) ;  /* 0x00000004003c8947 */ /* 0x000fea0003800000 */
[C---:B------:R-:W-:Y:S02]  /*22f0*/  FSETP.NEU.FTZ.AND P2, PT, |R3|.reuse, +INF , PT ;  /* 0x7f8000000300780b */ /* 0x040fe40003f5d200 */
[----:B------:R-:W-:Y:S02]  /*2300*/  FSETP.NEU.FTZ.AND P1, PT, |R0|, +INF , PT ;  /* 0x7f8000000000780b */ /* 0x000fe40003f3d200 */
[----:B------:R-:W-:-:S11]  /*2310*/  FSETP.NEU.FTZ.AND P0, PT, |R3|, +INF , PT ;  /* 0x7f8000000300780b */ /* 0x000fd60003f1d200 */
[----:B------:R-:W-:Y:S05]  /*2320*/  @!P1 BRA !P2, `(.L_x_79) ;  /* 0x00000004002c9947 */ /* 0x000fea0005000000 */
[----:B------:R-:W-:-:S04]  /*2330*/  LOP3.LUT P2, RZ, R3, 0x7fffffff, RZ, 0xc0, !PT ;  /* 0x7fffffff03ff7812 */ /* 0x000fc8000784c0ff */
[----:B------:R-:W-:-:S13]  /*2340*/  PLOP3.LUT P1, PT, P1, P2, PT, 0x2f, 0xf2 ;  /* 0x0000000000f2781c */ /* 0x000fda0000f24577 */
[----:B------:R-:W-:Y:S05]  /*2350*/  @P1 BRA `(.L_x_80) ;  /* 0x0000000400181947 */ /* 0x000fea0003800000 */
[----:B------:R-:W-:-:S04]  /*2360*/  LOP3.LUT P1, RZ, R0, 0x7fffffff, RZ, 0xc0, !PT ;  /* 0x7fffffff00ff7812 */ /* 0x000fc8000782c0ff */
[----:B------:R-:W-:-:S13]  /*2370*/  PLOP3.LUT P0, PT, P0, P1, PT, 0x2f, 0xf2 ;  /* 0x0000000000f2781c */ /* 0x000fda0000702577 */
[----:B------:R-:W-:Y:S05]  /*2380*/  @P0 BRA `(.L_x_81) ;  /* 0x0000000400000947 */ /* 0x000fea0003800000 */
[----:B------:R-:W-:Y:S02]  /*2390*/  ISETP.GE.AND P0, PT, R26, RZ, PT ;  /* 0x000000ff1a00720c */ /* 0x000fe40003f06270 */
[----:B------:R-:W-:-:S11]  /*23a0*/  ISETP.GE.AND P1, PT, R25, RZ, PT ;  /* 0x000000ff1900720c */ /* 0x000fd60003f26270 */
[----:B------:R-:W-:Y:S01]  /*23b0*/  @P0 MOV R23, RZ ;  /* 0x000000ff00170202 */ /* 0x000fe20000000f00 */
[----:B------:R-:W-:Y:S01]  /*23c0*/  @!P0 FFMA R3, R3, 1.84467440737095516160e+19, RZ ;  /* 0x5f80000003038823 */ /* 0x000fe200000000ff */
[----:B------:R-:W-:Y:S01]  /*23d0*/  @!P0 MOV R23, 0xffffffc0 ;  /* 0xffffffc000178802 */ /* 0x000fe20000000f00 */
[----:B------:R-:W-:-:S03]  /*23e0*/  @!P1 FFMA R0, R0, 1.84467440737095516160e+19, RZ ;  /* 0x5f80000000009823 */ /* 0x000fc600000000ff */
[----:B------:R-:W-:-:S07]  /*23f0*/  @!P1 IADD3 R23, PT, PT, R23, 0x40, RZ ;  /* 0x0000004017179810 */ /* 0x000fce0007ffe0ff */
.L_x_77:
[----:B------:R-:W-:Y:S01]  /*2400*/  LEA R25, R22, 0xc0800000, 0x17 ;  /* 0xc080000016197811 */ /* 0x000fe200078eb8ff */
[----:B------:R-:W-:Y:S01]  /*2410*/  BSSY.RECONVERGENT B1, `(.L_x_82) ;  /* 0x0000036000017945 */ /* 0x000fe20003800200 */
[----:B------:R-:W-:Y:S02]  /*2420*/  IADD3 R24, PT, PT, R24, -0x7f, RZ ;  /* 0xffffff8118187810 */ /* 0x000fe40007ffe0ff */
[----:B------:R-:W-:Y:S02]  /*2430*/  IADD3 R28, PT, PT, -R25, R0, RZ ;  /* 0x00000000191c7210 */ /* 0x000fe40007ffe1ff */
[----:B------:R-:W-:Y:S02]  /*2440*/  IADD3 R22, PT, PT, R24, 0x7f, -R22 ;  /* 0x0000007f18167810 */ /* 0x000fe40007ffe816 */
[----:B------:R-:W0:Y:S01]  /*2450*/  MUFU.RCP R0, R28 ;  /* 0x0000001c00007308 */ /* 0x000e220000001000 */
[----:B------:R-:W-:Y:S01]  /*2460*/  FADD.FTZ R25, -R28, -RZ ;  /* 0x800000ff1c197221 */ /* 0x000fe20000010100 */
[----:B------:R-:W-:-:S03]  /*2470*/  IADD3 R23, PT, PT, R22, R23, RZ ;  /* 0x0000001716177210 */ /* 0x000fc60007ffe0ff */
[----:B0-----:R-:W-:-:S04]  /*2480*/  FFMA R27, R0, R25, 1 ;  /* 0x3f800000001b7423 */ /* 0x001fc80000000019 */
[----:B------:R-:W-:Y:S01]  /*2490*/  FFMA R27, R0, R27, R0 ;  /* 0x0000001b001b7223 */ /* 0x000fe20000000000 */
[----:B------:R-:W-:-:S04]  /*24a0*/  IMAD R0, R24, -0x800000, R3 ;  /* 0xff80000018007824 */ /* 0x000fc800078e0203 */
[----:B------:R-:W-:-:S04]  /*24b0*/  FFMA R26, R0, R27, RZ ;  /* 0x0000001b001a7223 */ /* 0x000fc800000000ff */
[----:B------:R-:W-:-:S04]  /*24c0*/  FFMA R3, R25, R26, R0 ;  /* 0x0000001a19037223 */ /* 0x000fc80000000000 */
[----:B------:R-:W-:-:S04]  /*24d0*/  FFMA R26, R27, R3, R26 ;  /* 0x000000031b1a7223 */ /* 0x000fc8000000001a */
[----:B------:R-:W-:-:S04]  /*24e0*/  FFMA R25, R25, R26, R0 ;  /* 0x0000001a19197223 */ /* 0x000fc80000000000 */
[----:B------:R-:W-:-:S05]  /*24f0*/  FFMA R0, R27, R25, R26 ;  /* 0x000000191b007223 */ /* 0x000fca000000001a */
[----:B------:R-:W-:-:S04]  /*2500*/  SHF.R.U32.HI R3, RZ, 0x17, R0 ;  /* 0x00000017ff037819 */ /* 0x000fc80000011600 */
[----:B------:R-:W-:-:S04]  /*2510*/  LOP3.LUT R22, R3, 0xff, RZ, 0xc0, !PT ;  /* 0x000000ff03167812 */ /* 0x000fc800078ec0ff */
[----:B------:R-:W-:-:S04]  /*2520*/  IADD3 R3, PT, PT, R22, R23, RZ ;  /* 0x0000001716037210 */ /* 0x000fc80007ffe0ff */
[----:B------:R-:W-:-:S04]  /*2530*/  IADD3 R22, PT, PT, R3, -0x1, RZ ;  /* 0xffffffff03167810 */ /* 0x000fc80007ffe0ff */
[----:B------:R-:W-:-:S13]  /*2540*/  ISETP.GE.U32.AND P0, PT, R22, 0xfe, PT ;  /* 0x000000fe1600780c */ /* 0x000fda0003f06070 */
[----:B------:R-:W-:Y:S05]  /*2550*/  @!P0 BRA `(.L_x_83) ;  /* 0x0000000000808947 */ /* 0x000fea0003800000 */
[----:B------:R-:W-:-:S13]  /*2560*/  ISETP.GT.AND P0, PT, R3, 0xfe, PT ;  /* 0x000000fe0300780c */ /* 0x000fda0003f04270 */
[----:B------:R-:W-:Y:S05]  /*2570*/  @P0 BRA `(.L_x_84) ;  /* 0x00000000006c0947 */ /* 0x000fea0003800000 */
[----:B------:R-:W-:-:S13]  /*2580*/  ISETP.GE.AND P0, PT, R3, 0x1, PT ;  /* 0x000000010300780c */ /* 0x000fda0003f06270 */
[----:B------:R-:W-:Y:S05]  /*2590*/  @P0 BRA `(.L_x_85) ;  /* 0x0000000000740947 */ /* 0x000fea0003800000 */
[----:B------:R-:W-:Y:S02]  /*25a0*/  ISETP.GE.AND P0, PT, R3, -0x18, PT ;  /* 0xffffffe80300780c */ /* 0x000fe40003f06270 */
[----:B------:R-:W-:-:S11]  /*25b0*/  LOP3.LUT R0, R0, 0x80000000, RZ, 0xc0, !PT ;  /* 0x8000000000007812 */ /* 0x000fd600078ec0ff */
[----:B------:R-:W-:Y:S05]  /*25c0*/  @!P0 BRA `(.L_x_85) ;  /* 0x0000000000688947 */ /* 0x000fea0003800000 */
[CCC-:B------:R-:W-:Y:S01]  /*25d0*/  FFMA.RZ R22, R27.reuse, R25.reuse, R26.reuse ;  /* 0x000000191b167223 */ /* 0x1c0fe2000000c01a */
[CCC-:B------:R-:W-:Y:S01]  /*25e0*/  FFMA.RP R23, R27.reuse, R25.reuse, R26.reuse ;  /* 0x000000191b177223 */ /* 0x1c0fe2000000801a */
[----:B------:R-:W-:Y:S01]  /*25f0*/  FFMA.RM R26, R27, R25, R26 ;  /* 0x000000191b1a7223 */ /* 0x000fe2000000401a */
[C---:B------:R-:W-:Y:S02]  /*2600*/  IADD3 R24, PT, PT, R3.reuse, 0x20, RZ ;  /* 0x0000002003187810 */ /* 0x040fe40007ffe0ff */
[----:B------:R-:W-:Y:S02]  /*2610*/  LOP3.LUT R22, R22, 0x7fffff, RZ, 0xc0, !PT ;  /* 0x007fffff16167812 */ /* 0x000fe400078ec0ff */
[C---:B------:R-:W-:Y:S02]  /*2620*/  ISETP.NE.AND P2, PT, R3.reuse, RZ, PT ;  /* 0x000000ff0300720c */ /* 0x040fe40003f45270 */
[----:B------:R-:W-:Y:S02]  /*2630*/  LOP3.LUT R25, R22, 0x800000, RZ, 0xfc, !PT ;  /* 0x0080000016197812 */ /* 0x000fe400078efcff */
[----:B------:R-:W-:-:S02]  /*2640*/  ISETP.NE.AND P1, PT, R3, RZ, PT ;  /* 0x000000ff0300720c */ /* 0x000fc40003f25270 */
[----:B------:R-:W-:Y:S02]  /*2650*/  IADD3 R3, PT, PT, -R3, RZ, RZ ;  /* 0x000000ff03037210 */ /* 0x000fe40007ffe1ff */
[----:B------:R-:W-:Y:S02]  /*2660*/  SHF.L.U32 R24, R25, R24, RZ ;  /* 0x0000001819187219 */ /* 0x000fe400000006ff */
[----:B------:R-:W-:Y:S02]  /*2670*/  FSETP.NEU.FTZ.AND P0, PT, R23, R26, PT ;  /* 0x0000001a1700720b */ /* 0x000fe40003f1d000 */
[----:B------:R-:W-:Y:S02]  /*2680*/  SEL R22, R3, RZ, P2 ;  /* 0x000000ff03167207 */ /* 0x000fe40001000000 */
[----:B------:R-:W-:Y:S02]  /*2690*/  ISETP.NE.AND P1, PT, R24, RZ, P1 ;  /* 0x000000ff1800720c */ /* 0x000fe40000f25270 */
[----:B------:R-:W-:-:S02]  /*26a0*/  SHF.R.U32.HI R24, RZ, R22, R25 ;  /* 0x00000016ff187219 */ /* 0x000fc40000011619 */
[----:B------:R-:W-:Y:S02]  /*26b0*/  PLOP3.LUT P0, PT, P0, P1, PT, 0xf8, 0x8f ;  /* 0x00000000008f781c */ /* 0x000fe40000703f70 */
[----:B------:R-:W-:Y:S02]  /*26c0*/  SHF.R.U32.HI R22, RZ, 0x1, R24 ;  /* 0x00000001ff167819 */ /* 0x000fe40000011618 */
[----:B------:R-:W-:-:S04]  /*26d0*/  SEL R3, RZ, 0x1, !P0 ;  /* 0x00000001ff037807 */ /* 0x000fc80004000000 */
[----:B------:R-:W-:-:S04]  /*26e0*/  LOP3.LUT R3, R3, 0x1, R22, 0xf8, !PT ;  /* 0x0000000103037812 */ /* 0x000fc800078ef816 */
[----:B------:R-:W-:-:S04]  /*26f0*/  LOP3.LUT R3, R3, R24, RZ, 0xc0, !PT ;  /* 0x0000001803037212 */ /* 0x000fc800078ec0ff */
[----:B------:R-:W-:-:S04]  /*2700*/  IADD3 R3, PT, PT, R22, R3, RZ ;  /* 0x0000000316037210 */ /* 0x000fc80007ffe0ff */
[----:B------:R-:W-:Y:S01]  /*2710*/  LOP3.LUT R0, R3, R0, RZ, 0xfc, !PT ;  /* 0x0000000003007212 */ /* 0x000fe200078efcff */
[----:B------:R-:W-:Y:S06]  /*2720*/  BRA `(.L_x_85) ;  /* 0x0000000000107947 */ /* 0x000fec0003800000 */
.L_x_84:
[----:B------:R-:W-:-:S04]  /*2730*/  LOP3.LUT R0, R0, 0x80000000, RZ, 0xc0, !PT ;  /* 0x8000000000007812 */ /* 0x000fc800078ec0ff */
[----:B------:R-:W-:Y:S01]  /*2740*/  LOP3.LUT R0, R0, 0x7f800000, RZ, 0xfc, !PT ;  /* 0x7f80000000007812 */ /* 0x000fe200078efcff */
[----:B------:R-:W-:Y:S06]  /*2750*/  BRA `(.L_x_85) ;  /* 0x0000000000047947 */ /* 0x000fec0003800000 */
.L_x_83:
[----:B------:R-:W-:-:S07]  /*2760*/  LEA R0, R23, R0, 0x17 ;  /* 0x0000000017007211 */ /* 0x000fce00078eb8ff */
.L_x_85:
[----:B------:R-:W-:Y:S05]  /*2770*/  BSYNC.RECONVERGENT B1 ;  /* 0x0000000000017941 */ /* 0x000fea0003800200 */
.L_x_82:
[----:B------:R-:W-:Y:S05]  /*2780*/  BRA `(.L_x_86) ;  /* 0x0000000000207947 */ /* 0x000fea0003800000 */
.L_x_81:
[----:B------:R-:W-:-:S04]  /*2790*/  LOP3.LUT R0, R0, 0x80000000, R3, 0x48, !PT ;  /* 0x8000000000007812 */ /* 0x000fc800078e4803 */
[----:B------:R-:W-:Y:S01]  /*27a0*/  LOP3.LUT R0, R0, 0x7f800000, RZ, 0xfc, !PT ;  /* 0x7f80000000007812 */ /* 0x000fe200078efcff */
[----:B------:R-:W-:Y:S06]  /*27b0*/  BRA `(.L_x_86) ;  /* 0x0000000000147947 */ /* 0x000fec0003800000 */
.L_x_80:
[----:B------:R-:W-:Y:S01]  /*27c0*/  LOP3.LUT R0, R0, 0x80000000, R3, 0x48, !PT ;  /* 0x8000000000007812 */ /* 0x000fe200078e4803 */
[----:B------:R-:W-:Y:S06]  /*27d0*/  BRA `(.L_x_86) ;  /* 0x00000000000c7947 */ /* 0x000fec0003800000 */
.L_x_79:
[----:B------:R-:W0:Y:S01]  /*27e0*/  MUFU.RSQ R0, -QNAN ;  /* 0xffc0000000007908 */ /* 0x000e220000001400 */
[----:B------:R-:W-:Y:S05]  /*27f0*/  BRA `(.L_x_86) ;  /* 0x0000000000047947 */ /* 0x000fea0003800000 */
.L_x_78:
[----:B------:R-:W-:-:S07]  /*2800*/  FADD.FTZ R0, R3, R0 ;  /* 0x0000000003007221 */ /* 0x000fce0000010000 */
.L_x_86:
[----:B------:R-:W-:Y:S05]  /*2810*/  BSYNC.RECONVERGENT B0 ;  /* 0x0000000000007941 */ /* 0x000fea0003800200 */
.L_x_76:
[----:B------:R-:W-:-:S04]  /*2820*/  HFMA2 R3, -RZ, RZ, 0, 0 ;  /* 0x00000000ff037431 */ /* 0x000fc800000001ff */
[----:B0-----:R-:W-:Y:S05]  /*2830*/  RET.REL.NODEC R2 `(_Z16matrixNormKernelPfS_S_S_i) ;  /* 0xffffffd402f07950 */ /* 0x001fea0003c3ffff */
.L_x_87:
[----:B------:R-:W-:-:S00]  /*2840*/  BRA `(.L_x_87) ;  /* 0xfffffffc00fc7947 */ /* 0x000fc0000383ffff */
[----:B------:R-:W-:-:S00]  /*2850*/  NOP ;  /* 0x0000000000007918 */ /* 0x000fc00000000000 */
        /* <DEDUP_REMOVED lines=10> */
.L_x_106:


//--------------------- .text._Z11sigmaKernelPfS_S_S_i --------------------------
	.section	.text._Z11sigmaKernelPfS_S_S_i,"ax",@progbits
	.align	128
        .global         _Z11sigmaKernelPfS_S_S_i
        .type           _Z11sigmaKernelPfS_S_S_i,@function
        .size           _Z11sigmaKernelPfS_S_S_i,(.L_x_108 - _Z11sigmaKernelPfS_S_S_i)
        .other          _Z11sigmaKernelPfS_S_S_i,@"STO_CUDA_ENTRY STV_DEFAULT"
_Z11sigmaKernelPfS_S_S_i:
.text._Z11sigmaKernelPfS_S_S_i:
[----:B------:R-:W-:Y:S08]  /*0000*/  LDC R1, c[0x0][0x37c] ;  /* 0x0000df00ff017b82 */ /* 0x000ff00000000800 */
[----:B------:R-:W0:Y:S01]  /*0010*/  LDC R8, c[0x0][0x3a0] ;  /* 0x0000e800ff087b82 */ /* 0x000e220000000800 */
[----:B------:R-:W1:Y:S07]  /*0020*/  S2R R0, SR_TID.X ;  /* 0x0000000000007919 */ /* 0x000e6e0000002100 */
[----:B------:R-:W2:Y:S08]  /*0030*/  LDC R9, c[0x0][0x360] ;  /* 0x0000d800ff097b82 */ /* 0x000eb00000000800 */
[----:B------:R-:W3:Y:S01]  /*0040*/  S2UR UR4, SR_CTAID.X ;  /* 0x00000000000479c3 */ /* 0x000ee20000002500 */
[----:B0-----:R-:W-:-:S13]  /*0050*/  ISETP.GE.AND P0, PT, R8, 0x1, PT ;  /* 0x000000010800780c */ /* 0x001fda0003f06270 */
[----:B-123--:R-:W-:Y:S05]  /*0060*/  @!P0 EXIT ;  /* 0x000000000000894d */ /* 0x00efea0003800000 */
[----:B------:R-:W0:Y:S01]  /*0070*/  LDC.64 R4, c[0x0][0x398] ;  /* 0x0000e600ff047b82 */ /* 0x000e220000000a00 */
[----:B------:R-:W-:Y:S01]  /*0080*/  IMAD R9, R9, UR4, R0 ;  /* 0x0000000409097c24 */ /* 0x000fe2000f8e0200 */
[----:B------:R-:W-:Y:S01]  /*0090*/  IADD3 R0, PT, PT, -R8, RZ, RZ ;  /* 0x000000ff08007210 */ /* 0x000fe20007ffe1ff */
[----:B------:R-:W1:Y:S03]  /*00a0*/  LDCU.64 UR6, c[0x0][0x358] ;  /* 0x00006b00ff0677ac */ /* 0x000e660008000a00 */
[C---:B------:R-:W-:Y:S01]  /*00b0*/  ISETP.GE.AND P1, PT, R9.reuse, R8, PT ;  /* 0x000000080900720c */ /* 0x040fe20003f26270 */
[----:B------:R-:W2:Y:S01]  /*00c0*/  LDCU UR4, c[0x0][0x3a0] ;  /* 0x00007400ff0477ac */ /* 0x000ea20008000800 */
[----:B------:R-:W3:Y:S08]  /*00d0*/  LDC.64 R6, c[0x0][0x390] ;  /* 0x0000e400ff067b82 */ /* 0x000ef00000000a00 */
[----:B------:R-:W4:Y:S01]  /*00e0*/  LDC.64 R2, c[0x0][0x380] ;  /* 0x0000e000ff027b82 */ /* 0x000f220000000a00 */
[----:B0-----:R-:W-:-:S04]  /*00f0*/  IMAD.WIDE R4, R9, 0x4, R4 ;  /* 0x0000000409047825 */ /* 0x001fc800078e0204 */
[----:B-123--:R-:W-:-:S07]  /*0100*/  IMAD.WIDE R6, R9, 0x4, R6 ;  /* 0x0000000409067825 */ /* 0x00efce00078e0206 */
.L_x_92:
[----:B------:R-:W-:Y:S01]  /*0110*/  IADD3 R0, PT, PT, R0, 0x1, RZ ;  /* 0x0000000100007810 */ /* 0x000fe20007ffe0ff */
[----:B------:R-:W-:Y:S03]  /*0120*/  BSSY.RECONVERGENT B0, `(.L_x_88) ;  /* 0x0000050000007945 */ /* 0x000fe60003800200 */
[----:B------:R-:W-:Y:S01]  /*0130*/  ISETP.NE.AND P2, PT, R0, RZ, PT ;  /* 0x000000ff0000720c */ /* 0x000fe20003f45270 */
[----:B0-----:R-:W-:-:S12]  /*0140*/  @P1 BRA `(.L_x_89) ;  /* 0x0000000400341947 */ /* 0x001fd80003800000 */
[----:B----4-:R-:W-:Y:S01]  /*0150*/  IMAD.WIDE R12, R9, 0x4, R2 ;  /* 0x00000004090c7825 */ /* 0x010fe200078e0202 */
[----:B------:R-:W2:Y:S04]  /*0160*/  LDG.E R11, desc[UR6][R4.64] ;  /* 0x00000006040b7981 */ /* 0x000ea8000c1e1900 */
[----:B------:R-:W2:Y:S04]  /*0170*/  LDG.E R10, desc[UR6][R12.64] ;  /* 0x000000060c0a7981 */ /* 0x000ea8000c1e1900 */
[----:B------:R0:W5:Y:S01]  /*0180*/  LDG.E R8, desc[UR6][R6.64] ;  /* 0x0000000606087981 */ /* 0x000162000c1e1900 */
[----:B------:R-:W-:Y:S01]  /*0190*/  BSSY.RECONVERGENT B1, `(.L_x_90) ;  /* 0x0000046000017945 */ /* 0x000fe20003800200 */
[----:B--2---:R-:W-:Y:S01]  /*01a0*/  FADD R10, R10, -R11 ;  /* 0x8000000b0a0a7221 */ /* 0x004fe20000000000 */
[----:B------:R-:W-:-:S04]  /*01b0*/  HFMA2 R11, -RZ, RZ, 1.875, 0 ;  /* 0x3f800000ff0b7431 */ /* 0x000fc800000001ff */
[----:B------:R-:W-:-:S13]  /*01c0*/  FSETP.NEU.AND P0, PT, R10, 1, PT ;  /* 0x3f8000000a00780b */ /* 0x000fda0003f0d000 */
[----:B0-----:R-:W-:Y:S05]  /*01d0*/  @!P0 BRA `(.L_x_91) ;  /* 0x0000000400048947 */ /* 0x001fea0003800000 */
[----:B------:R-:W-:-:S13]  /*01e0*/  FSETP.NAN.AND P0, PT, |R10|, |R10|, PT ;  /* 0x4000000a0a00720b */ /* 0x000fda0003f08200 */
[----:B------:R-:W-:Y:S01]  /*01f0*/  @P0 FADD R11, R10, 2 ;  /* 0x400000000a0b0421 */ /* 0x000fe20000000000 */
[----:B------:R-:W-:Y:S06]  /*0200*/  @P0 BRA `(.L_x_91) ;  /* 0x0000000000f80947 */ /* 0x000fec0003800000 */
[C---:B------:R-:W-:Y:S01]  /*0210*/  FMUL R11, |R10|.reuse, 16777216 ;  /* 0x4b8000000a0b7820 */ /* 0x040fe20000400200 */
[C---:B------:R-:W-:Y:S02]  /*0220*/  FSETP.GEU.AND P0, PT, |R10|.reuse, 1.175494350822287508e-38, PT ;  /* 0x008000000a00780b */ /* 0x040fe40003f0e200 */
[----:B------:R-:W-:Y:S02]  /*0230*/  MOV R18, 0x3a2c32e4 ;  /* 0x3a2c32e400127802 */ /* 0x000fe40000000f00 */
[----:B------:R-:W-:Y:S02]  /*0240*/  FSEL R11, R11, |R10|, !P0 ;  /* 0x4000000a0b0b7208 */ /* 0x000fe40004000000 */
[----:B------:R-:W-:Y:S02]  /*0250*/  FSEL R13, RZ, -24, P0 ;  /* 0xc1c00000ff0d7808 */ /* 0x000fe40000000000 */
[----:B------:R-:W-:Y:S02]  /*0260*/  IADD3 R12, PT, PT, R11, -0x3f3504f3, RZ ;  /* 0xc0cafb0d0b0c7810 */ /* 0x000fe40007ffe0ff */
[----:B------:R-:W-:-:S02]  /*0270*/  FSETP.NEU.AND P0, PT, |R10|, +INF , PT ;  /* 0x7f8000000a00780b */ /* 0x000fc40003f0d200 */
[----:B------:R-:W-:Y:S02]  /*0280*/  LOP3.LUT R12, R12, 0xff800000, RZ, 0xc0, !PT ;  /* 0xff8000000c0c7812 */ /* 0x000fe400078ec0ff */
[----:B------:R-:W-:Y:S02]  /*0290*/  FSETP.NEU.AND P0, PT, R10, RZ, P0 ;  /* 0x000000ff0a00720b */ /* 0x000fe4000070d000 */
[-C--:B------:R-:W-:Y:S02]  /*02a0*/  IADD3 R11, PT, PT, R11, -R12.reuse, RZ ;  /* 0x8000000c0b0b7210 */ /* 0x080fe40007ffe0ff */
[----:B------:R-:W-:-:S03]  /*02b0*/  I2FP.F32.S32 R12, R12 ;  /* 0x0000000c000c7245 */ /* 0x000fc60000201400 */
[C---:B------:R-:W-:Y:S01]  /*02c0*/  FADD R15, R11.reuse, 1 ;  /* 0x3f8000000b0f7421 */ /* 0x040fe20000000000 */
[----:B------:R-:W-:-:S04]  /*02d0*/  FADD R16, R11, -1 ;  /* 0xbf8000000b107421 */ /* 0x000fc80000000000 */
[----:B------:R-:W-:Y:S01]  /*02e0*/  FADD R14, R16, R16 ;  /* 0x00000010100e7221 */ /* 0x000fe20000000000 */
[----:B------:R-:W0:Y:S01]  /*02f0*/  MUFU.RCP R15, R15 ;  /* 0x0000000f000f7308 */ /* 0x000e220000001000 */
[----:B------:R-:W-:Y:S02]  /*0300*/  @!P0 FADD R10, R10, R10 ;  /* 0x0000000a0a0a8221 */ /* 0x000fe40000000000 */
[----:B0-----:R-:W-:Y:S01]  /*0310*/  FMUL R11, R15, R14 ;  /* 0x0000000e0f0b7220 */ /* 0x001fe20000400000 */
[----:B------:R-:W-:-:S03]  /*0320*/  FFMA R14, R12, 1.1920928955078125e-07, R13 ;  /* 0x340000000c0e7823 */ /* 0x000fc6000000000d */
[----:B------:R-:W-:Y:S01]  /*0330*/  FADD R17, R16, -R11 ;  /* 0x8000000b10117221 */ /* 0x000fe20000000000 */
[CC--:B------:R-:W-:Y:S01]  /*0340*/  FMUL R13, R11.reuse, R11.reuse ;  /* 0x0000000b0b0d7220 */ /* 0x0c0fe20000400000 */
[----:B------:R-:W-:Y:S02]  /*0350*/  FFMA R12, R11, 1.4426950216293334961, R14 ;  /* 0x3fb8aa3b0b0c7823 */ /* 0x000fe4000000000e */
[----:B------:R-:W-:Y:S01]  /*0360*/  FADD R17, R17, R17 ;  /* 0x0000001111117221 */ /* 0x000fe20000000000 */
[C---:B------:R-:W-:Y:S01]  /*0370*/  FFMA R18, R13.reuse, R18, 0.0032181653659790754318 ;  /* 0x3b52e7db0d127423 */ /* 0x040fe20000000012 */
[----:B------:R-:W-:Y:S02]  /*0380*/  FADD R14, R14, -R12 ;  /* 0x8000000c0e0e7221 */ /* 0x000fe40000000000 */
[----:B------:R-:W-:Y:S01]  /*0390*/  FFMA R16, R16, -R11, R17 ;  /* 0x8000000b10107223 */ /* 0x000fe20000000011 */
[----:B------:R-:W-:Y:S01]  /*03a0*/  FFMA R18, R13, R18, 0.018033718690276145935 ;  /* 0x3c93bb730d127423 */ /* 0x000fe20000000012 */
[----:B------:R-:W-:-:S02]  /*03b0*/  FFMA R17, R11, 1.4426950216293334961, R14 ;  /* 0x3fb8aa3b0b117823 */ /* 0x000fc4000000000e */
[----:B------:R-:W-:Y:S01]  /*03c0*/  FMUL R16, R15, R16 ;  /* 0x000000100f107220 */ /* 0x000fe20000400000 */
[----:B------:R-:W-:-:S03]  /*03d0*/  FFMA R18, R13, R18, 0.12022458761930465698 ;  /* 0x3df6384f0d127423 */ /* 0x000fc60000000012 */
[----:B------:R-:W-:Y:S01]  /*03e0*/  FFMA R14, R16, 1.4426950216293334961, R17 ;  /* 0x3fb8aa3b100e7823 */ /* 0x000fe20000000011 */
[----:B------:R-:W-:-:S03]  /*03f0*/  FMUL R18, R13, R18 ;  /* 0x000000120d127220 */ /* 0x000fc60000400000 */
[----:B------:R-:W-:Y:S01]  /*0400*/  FFMA R15, R11, 1.9251366722983220825e-08, R14 ;  /* 0x32a55e340b0f7823 */ /* 0x000fe2000000000e */
[----:B------:R-:W-:-:S04]  /*0410*/  FMUL R13, R18, 3 ;  /* 0x40400000120d7820 */ /* 0x000fc80000400000 */
[----:B------:R-:W-:Y:S01]  /*0420*/  FFMA R13, R16, R13, R15 ;  /* 0x0000000d100d7223 */ /* 0x000fe2000000000f */
[----:B------:R-:W-:-:S03]  /*0430*/  HFMA2 R16, -RZ, RZ, 0.64013671875, -15.109375 ;  /* 0x391fcb8eff107431 */ /* 0x000fc600000001ff */
[----:B------:R-:W-:-:S04]  /*0440*/  FFMA R13, R11, R18, R13 ;  /* 0x000000120b0d7223 */ /* 0x000fc8000000000d */
[----:B------:R-:W-:-:S04]  /*0450*/  FADD R11, R12, R13 ;  /* 0x0000000d0c0b7221 */ /* 0x000fc80000000000 */
[----:B------:R-:W-:Y:S01]  /*0460*/  FMUL R14, R11, 2 ;  /* 0x400000000b0e7820 */ /* 0x000fe20000400000 */
[----:B------:R-:W-:-:S03]  /*0470*/  FADD R12, -R12, R11 ;  /* 0x0000000b0c0c7221 */ /* 0x000fc60000000100 */
[----:B------:R-:W0:Y:S01]  /*0480*/  FRND R15, R14 ;  /* 0x0000000e000f7307 */ /* 0x000e220000201000 */
[----:B------:R-:W-:Y:S01]  /*0490*/  FADD R12, R13, -R12 ;  /* 0x8000000c0d0c7221 */ /* 0x000fe20000000000 */
[----:B------:R-:W-:Y:S01]  /*04a0*/  FFMA R11, R11, 2, -R14 ;  /* 0x400000000b0b7823 */ /* 0x000fe2000000080e */
[----:B------:R-:W-:-:S03]  /*04b0*/  FSETP.GT.AND P4, PT, |R14|, 152, PT ;  /* 0x431800000e00780b */ /* 0x000fc60003f84200 */
[----:B------:R-:W-:Y:S02]  /*04c0*/  FFMA R12, R12, 2, R11 ;  /* 0x400000000c0c7823 */ /* 0x000fe4000000000b */
[----:B------:R-:W1:Y:S01]  /*04d0*/  F2I.NTZ R13, R14 ;  /* 0x0000000e000d7305 */ /* 0x000e620000203100 */
[----:B0-----:R-:W-:Y:S01]  /*04e0*/  FADD R11, R14, -R15 ;  /* 0x8000000f0e0b7221 */ /* 0x001fe20000000000 */
[----:B------:R-:W-:-:S03]  /*04f0*/  FSETP.GT.AND P3, PT, R15, RZ, PT ;  /* 0x000000ff0f00720b */ /* 0x000fc60003f64000 */
[----:B------:R-:W-:-:S04]  /*0500*/  FADD R11, R11, R12 ;  /* 0x0000000c0b0b7221 */ /* 0x000fc80000000000 */
[----:B------:R-:W-:-:S04]  /*0510*/  FFMA R12, R11, R16, 0.0013391353422775864601 ;  /* 0x3aaf85ed0b0c7423 */ /* 0x000fc80000000010 */
[----:B------:R-:W-:-:S04]  /*0520*/  FFMA R12, R11, R12, 0.0096188392490148544312 ;  /* 0x3c1d98560b0c7423 */ /* 0x000fc8000000000c */
[----:B------:R-:W-:-:S04]  /*0530*/  FFMA R12, R11, R12, 0.055503588169813156128 ;  /* 0x3d6357bb0b0c7423 */ /* 0x000fc8000000000c */
[C---:B------:R-:W-:Y:S01]  /*0540*/  FFMA R16, R11.reuse, R12, 0.24022644758224487305 ;  /* 0x3e75fdec0b107423 */ /* 0x040fe2000000000c */
[----:B------:R-:W-:Y:S02]  /*0550*/  SEL R12, RZ, 0x83000000, P3 ;  /* 0x83000000ff0c7807 */ /* 0x000fe40001800000 */
[----:B------:R-:W-:Y:S01]  /*0560*/  FSETP.GEU.AND P3, PT, R14, RZ, PT ;  /* 0x000000ff0e00720b */ /* 0x000fe20003f6e000 */
[----:B------:R-:W-:Y:S01]  /*0570*/  FFMA R16, R11, R16, 0.69314718246459960938 ;  /* 0x3f3172180b107423 */ /* 0x000fe20000000010 */
[----:B------:R-:W-:Y:S02]  /*0580*/  IADD3 R15, PT, PT, R12, 0x7f000000, RZ ;  /* 0x7f0000000c0f7810 */ /* 0x000fe40007ffe0ff */
[----:B-1----:R-:W-:Y:S01]  /*0590*/  LEA R13, R13, -R12, 0x17 ;  /* 0x8000000c0d0d7211 */ /* 0x002fe200078eb8ff */
[----:B------:R-:W-:Y:S01]  /*05a0*/  FFMA R16, R11, R16, 1 ;  /* 0x3f8000000b107423 */ /* 0x000fe20000000010 */
[----:B------:R-:W-:-:S03]  /*05b0*/  FSEL R11, RZ, +INF , !P3 ;  /* 0x7f800000ff0b7808 */ /* 0x000fc60005800000 */
[----:B------:R-:W-:-:S04]  /*05c0*/  FMUL R16, R15, R16 ;  /* 0x000000100f107220 */ /* 0x000fc80000400000 */
[----:B------:R-:W-:Y:S01]  /*05d0*/  @!P4 FMUL R11, R13, R16 ;  /* 0x000000100d0bc220 */ /* 0x000fe20000400000 */
[----:B------:R-:W-:-:S07]  /*05e0*/  @!P0 LOP3.LUT R11, R10, 0x7fffffff, RZ, 0xc0, !PT ;  /* 0x7fffffff0a0b8812 */ /* 0x000fce00078ec0ff */
.L_x_91:
[----:B------:R-:W-:Y:S05]  /*05f0*/  BSYNC.RECONVERGENT B1 ;  /* 0x0000000000017941 */ /* 0x000fea0003800200 */
.L_x_90:
[----:B-----5:R-:W-:-:S05]  /*0600*/  FADD R11, R8, R11 ;  /* 0x0000000b080b7221 */ /* 0x020fca0000000000 */
[----:B------:R0:W-:Y:S02]  /*0610*/  STG.E desc[UR6][R6.64], R11 ;  /* 0x0000000b06007986 */ /* 0x0001e4000c101906 */
.L_x_89:
[----:B------:R-:W-:Y:S05]  /*0620*/  BSYNC.RECONVERGENT B0 ;  /* 0x0000000000007941 */ /* 0x000fea0003800200 */
.L_x_88:
[----:B------:R-:W-:Y:S01]  /*0630*/  IADD3 R9, PT, PT, R9, UR4, RZ ;  /* 0x0000000409097c10 */ /* 0x000fe2000fffe0ff */
[----:B------:R-:W-:Y:S06]  /*0640*/  @P2 BRA `(.L_x_92) ;  /* 0xfffffff800b02947 */ /* 0x000fec000383ffff */
[----:B------:R-:W-:Y:S05]  /*0650*/  EXIT ;  /* 0x000000000000794d */ /* 0x000fea0003800000 */
.L_x_93:
        /* <DEDUP_REMOVED lines=10> */
.L_x_108:


//--------------------- .text._Z8muKernelPfS_S_S_i --------------------------
	.section	.text._Z8muKernelPfS_S_S_i,"ax",@progbits
	.align	128
        .global         _Z8muKernelPfS_S_S_i
        .type           _Z8muKernelPfS_S_S_i,@function
        .size           _Z8muKernelPfS_S_S_i,(.L_x_109 - _Z8muKernelPfS_S_S_i)
        .other          _Z8muKernelPfS_S_S_i,@"STO_CUDA_ENTRY STV_DEFAULT"
_Z8muKernelPfS_S_S_i:
.text._Z8muKernelPfS_S_S_i:
[----:B------:R-:W-:Y:S01]  /*0000*/  LDC R1, c[0x0][0x37c] ;  /* 0x0000df00ff017b82 */ /* 0x000fe20000000800 */
[----:B------:R-:W0:Y:S01]  /*0010*/  LDCU UR4, c[0x0][0x3a0] ;  /* 0x00007400ff0477ac */ /* 0x000e220008000800 */
[----:B------:R-:W1:Y:S06]  /*0020*/  S2R R4, SR_TID.X ;  /* 0x0000000000047919 */ /* 0x000e6c0000002100 */
[----:B------:R-:W2:Y:S01]  /*0030*/  LDC R7, c[0x0][0x360] ;  /* 0x0000d800ff077b82 */ /* 0x000ea20000000800 */
[----:B0-----:R-:W-:-:S07]  /*0040*/  MOV R0, UR4 ;  /* 0x0000000400007c02 */ /* 0x001fce0008000f00 */
[----:B------:R-:W0:Y:S01]  /*0050*/  S2UR UR4, SR_CTAID.X ;  /* 0x00000000000479c3 */ /* 0x000e220000002500 */
[----:B------:R-:W-:-:S13]  /*0060*/  ISETP.GE.AND P0, PT, R0, 0x1, PT ;  /* 0x000000010000780c */ /* 0x000fda0003f06270 */
[----:B01----:R-:W-:Y:S05]  /*0070*/  @!P0 EXIT ;  /* 0x000000000000894d */ /* 0x003fea0003800000 */
[----:B------:R-:W0:Y:S01]  /*0080*/  LDC.64 R2, c[0x0][0x398] ;  /* 0x0000e600ff027b82 */ /* 0x000e220000000a00 */
[C---:B------:R-:W-:Y:S01]  /*0090*/  IADD3 R5, PT, PT, R0.reuse, -0x1, RZ ;  /* 0xffffffff00057810 */ /* 0x040fe20007ffe0ff */
[----:B--2---:R-:W-:Y:S01]  /*00a0*/  IMAD R7, R7, UR4, R4 ;  /* 0x0000000407077c24 */ /* 0x004fe2000f8e0204 */
[----:B------:R-:W1:Y:S01]  /*00b0*/  LDCU.64 UR6, c[0x0][0x358] ;  /* 0x00006b00ff0677ac */ /* 0x000e620008000a00 */
[----:B------:R-:W-:Y:S01]  /*00c0*/  HFMA2 R6, -RZ, RZ, 0, 0 ;  /* 0x00000000ff067431 */ /* 0x000fe200000001ff */
[----:B------:R-:W-:Y:S02]  /*00d0*/  ISETP.GE.U32.AND P0, PT, R5, 0xf, PT ;  /* 0x0000000f0500780c */ /* 0x000fe40003f06070 */
[----:B------:R-:W-:Y:S01]  /*00e0*/  LOP3.LUT R18, R0, 0xf, RZ, 0xc0, !PT ;  /* 0x0000000f00127812 */ /* 0x000fe200078ec0ff */
[----:B0-----:R-:W-:-:S10]  /*00f0*/  IMAD.WIDE R2, R7, 0x4, R2 ;  /* 0x0000000407027825 */ /* 0x001fd400078e0202 */
[----:B-1----:R-:W-:Y:S05]  /*0100*/  @!P0 BRA `(.L_x_94) ;  /* 0x00000004003c8947 */ /* 0x002fea0003800000 */
[----:B------:R-:W0:Y:S01]  /*0110*/  LDC R8, c[0x0][0x3a0] ;  /* 0x0000e800ff087b82 */ /* 0x000e220000000800 */
[----:B------:R-:W-:Y:S02]  /*0120*/  LOP3.LUT R6, R0, 0x7ffffff0, RZ, 0xc0, !PT ;  /* 0x7ffffff000067812 */ /* 0x000fe400078ec0ff */
[----:B------:R-:W-:Y:S02]  /*0130*/  ISETP.GE.AND P0, PT, R7, R0, PT ;  /* 0x000000000700720c */ /* 0x000fe40003f06270 */
[----:B------:R-:W-:Y:S02]  /*0140*/  MOV R9, R7 ;  /* 0x0000000700097202 */ /* 0x000fe40000000f00 */
[----:B------:R-:W-:Y:S01]  /*0150*/  IADD3 R19, PT, PT, -R6, RZ, RZ ;  /* 0x000000ff06137210 */ /* 0x000fe20007ffe1ff */
[----:B------:R-:W1:Y:S08]  /*0160*/  LDC.64 R4, c[0x0][0x380] ;  /* 0x0000e000ff047b82 */ /* 0x000e700000000a00 */
.L_x_97:
[----:B------:R-:W-:Y:S01]  /*0170*/  IADD3 R19, PT, PT, R19, 0x10, RZ ;  /* 0x0000001013137810 */ /* 0x000fe20007ffe0ff */
[----:B------:R-:W-:Y:S01]  /*0180*/  BSSY.RECONVERGENT B0, `(.L_x_95) ;  /* 0x0000045000007945 */ /* 0x000fe20003800200 */
[----:B0-----:R-:W-:Y:S02]  /*0190*/  MOV R0, R8 ;  /* 0x0000000800007202 */ /* 0x001fe40000000f00 */
[----:B------:R-:W-:Y:S01]  /*01a0*/  ISETP.NE.AND P1, PT, R19, RZ, PT ;  /* 0x000000ff1300720c */ /* 0x000fe20003f25270 */
[----:B---3--:R-:W-:-:S12]  /*01b0*/  @P0 BRA `(.L_x_96) ;  /* 0x0000000400040947 */ /* 0x008fd80003800000 */
[----:B-1----:R-:W-:Y:S01]  /*01c0*/  IMAD.WIDE R10, R9, 0x4, R4 ;  /* 0x00000004090a7825 */ /* 0x002fe200078e0204 */
[----:B------:R-:W2:Y:S04]  /*01d0*/  LDG.E R13, desc[UR6][R2.64] ;  /* 0x00000006020d7981 */ /* 0x000ea8000c1e1900 */
[----:B------:R-:W2:Y:S02]  /*01e0*/  LDG.E R12, desc[UR6][R10.64] ;  /* 0x000000060a0c7981 */ /* 0x000ea4000c1e1900 */
[----:B--2---:R-:W-:Y:S01]  /*01f0*/  FADD R21, R12, R13 ;  /* 0x0000000d0c157221 */ /* 0x004fe20000000000 */
[----:B------:R-:W-:-:S04]  /*0200*/  IMAD.WIDE.U32 R12, R8, 0x4, R10 ;  /* 0x00000004080c7825 */ /* 0x000fc800078e000a */
[----:B------:R0:W-:Y:S04]  /*0210*/  STG.E desc[UR6][R2.64], R21 ;  /* 0x0000001502007986 */ /* 0x0001e8000c101906 */
        /* <DEDUP_REMOVED lines=8> */
[----:B------:R-:W3:Y:S02]  /*02a0*/  LDG.E R10, desc[UR6][R16.64] ;  /* 0x00000006100a7981 */ /* 0x000ee4000c1e1900 */
[----:B---3--:R-:W-:Y:S01]  /*02b0*/  FADD R27, R25, R10 ;  /* 0x0000000a191b7221 */ /* 0x008fe20000000000 */
[----:B------:R-:W-:-:S04]  /*02c0*/  IMAD.WIDE.U32 R10, R8, 0x4, R16 ;  /* 0x00000004080a7825 */ /* 0x000fc800078e0010 */
[----:B------:R3:W-:Y:S04]  /*02d0*/  STG.E desc[UR6][R2.64], R27 ;  /* 0x0000001b02007986 */ /* 0x0007e8000c101906 */
[----:B------:R-:W0:Y:S02]  /*02e0*/  LDG.E R12, desc[UR6][R10.64] ;  /* 0x000000060a0c7981 */ /* 0x000e24000c1e1900 */
[----:B0-----:R-:W-:Y:S01]  /*02f0*/  FADD R21, R27, R12 ;  /* 0x0000000c1b157221 */ /* 0x001fe20000000000 */
[----:B------:R-:W-:-:S04]  /*0300*/  IMAD.WIDE.U32 R12, R8, 0x4, R10 ;  /* 0x00000004080c7825 */ /* 0x000fc800078e000a */
[----:B------:R0:W-:Y:S04]  /*0310*/  STG.E desc[UR6][R2.64], R21 ;  /* 0x0000001502007986 */ /* 0x0001e8000c101906 */
[----:B------:R-:W1:Y:S02]  /*0320*/  LDG.E R14, desc[UR6][R12.64] ;  /* 0x000000060c0e7981 */ /* 0x000e64000c1e1900 */
[----:B-1----:R-:W-:Y:S01]  /*0330*/  FADD R23, R21, R14 ;  /* 0x0000000e15177221 */ /* 0x002fe20000000000 */
        /* <DEDUP_REMOVED lines=38> */
[----:B------:R-:W2:Y:S02]  /*05a0*/  LDG.E R16, desc[UR6][R16.64] ;  /* 0x0000000610107981 */ /* 0x000ea4000c1e1900 */
[----:B--2---:R-:W-:-:S05]  /*05b0*/  FADD R11, R25, R16 ;  /* 0x00000010190b7221 */ /* 0x004fca0000000000 */
[----:B------:R3:W-:Y:S02]  /*05c0*/  STG.E desc[UR6][R2.64], R11 ;  /* 0x0000000b02007986 */ /* 0x0007e4000c101906 */
.L_x_96:
[----:B------:R-:W-:Y:S05]  /*05d0*/  BSYNC.RECONVERGENT B0 ;  /* 0x0000000000007941 */ /* 0x000fea0003800200 */
.L_x_95:
[----:B------:R-:W-:Y:S01]  /*05e0*/  LEA R9, R0, R9, 0x4 ;  /* 0x0000000900097211 */ /* 0x000fe200078e20ff */
[----:B------:R-:W-:Y:S06]  /*05f0*/  @P1 BRA `(.L_x_97) ;  /* 0xfffffff800dc1947 */ /* 0x000fec000383ffff */
.L_x_94:
[----:B------:R-:W-:-:S13]  /*0600*/  ISETP.NE.AND P0, PT, R18, RZ, PT ;  /* 0x000000ff1200720c */ /* 0x000fda0003f05270 */
[----:B------:R-:W-:Y:S05]  /*0610*/  @!P0 EXIT ;  /* 0x000000000000894d */ /* 0x000fea0003800000 */
[----:B------:R-:W-:Y:S02]  /*0620*/  ISETP.GE.U32.AND P0, PT, R18, 0x8, PT ;  /* 0x000000081200780c */ /* 0x000fe40003f06070 */
[----:B------:R-:W-:-:S11]  /*0630*/  LOP3.LUT R14, R0, 0x7, RZ, 0xc0, !PT ;  /* 0x00000007000e7812 */ /* 0x000fd600078ec0ff */
[----:B------:R-:W-:Y:S05]  /*0640*/  @!P0 BRA `(.L_x_98) ;  /* 0x0000000000a08947 */ /* 0x000fea0003800000 */
[----:B------:R-:W-:Y:S01]  /*0650*/  ISETP.GE.AND P0, PT, R7, R0, PT ;  /* 0x000000000700720c */ /* 0x000fe20003f06270 */
[----:B------:R-:W-:-:S12]  /*0660*/  BSSY.RECONVERGENT B0, `(.L_x_99) ;  /* 0x0000025000007945 */ /* 0x000fd80003800200 */
[----:B------:R-:W-:Y:S05]  /*0670*/  @P0 BRA `(.L_x_100) ;  /* 0x00000000008c0947 */ /* 0x000fea0003800000 */
[----:B-1----:R-:W0:Y:S01]  /*0680*/  LDC.64 R4, c[0x0][0x380] ;  /* 0x0000e000ff047b82 */ /* 0x002e220000000a00 */
[----:B------:R-:W-:Y:S01]  /*0690*/  IMAD R9, R6, R0, R7 ;  /* 0x0000000006097224 */ /* 0x000fe200078e0207 */
[----:B------:R-:W2:Y:S03]  /*06a0*/  LDG.E R15, desc[UR6][R2.64] ;  /* 0x00000006020f7981 */ /* 0x000ea6000c1e1900 */
[----:B0-----:R-:W-:-:S05]  /*06b0*/  IMAD.WIDE R4, R9, 0x4, R4 ;  /* 0x0000000409047825 */ /* 0x001fca00078e0204 */
[----:B------:R-:W2:Y:S02]  /*06c0*/  LDG.E R8, desc[UR6][R4.64] ;  /* 0x0000000604087981 */ /* 0x000ea4000c1e1900 */
[----:B--2---:R-:W-:Y:S01]  /*06d0*/  FADD R15, R8, R15 ;  /* 0x0000000f080f7221 */ /* 0x004fe20000000000 */
[----:B------:R-:W-:-:S04]  /*06e0*/  IMAD.WIDE.U32 R8, R0, 0x4, R4 ;  /* 0x0000000400087825 */ /* 0x000fc800078e0004 */
[----:B------:R0:W-:Y:S04]  /*06f0*/  STG.E desc[UR6][R2.64], R15 ;  /* 0x0000000f02007986 */ /* 0x0001e8000c101906 */
[----:B------:R-:W2:Y:S02]  /*0700*/  LDG.E R10, desc[UR6][R8.64] ;  /* 0x00000006080a7981 */ /* 0x000ea4000c1e1900 */
[----:B--2---:R-:W-:Y:S01]  /*0710*/  FADD R17, R15, R10 ;  /* 0x0000000a0f117221 */ /* 0x004fe20000000000 */
[----:B---3--:R-:W-:-:S04]  /*0720*/  IMAD.WIDE.U32 R10, R0, 0x4, R8 ;  /* 0x00000004000a7825 */ /* 0x008fc800078e0008 */
        /* <DEDUP_REMOVED lines=24> */
.L_x_100:
[----:B------:R-:W-:Y:S05]  /*08b0*/  BSYNC.RECONVERGENT B0 ;  /* 0x0000000000007941 */ /* 0x000fea0003800200 */
.L_x_99:
[----:B------:R-:W-:-:S07]  /*08c0*/  IADD3 R6, PT, PT, R6, 0x8, RZ ;  /* 0x0000000806067810 */ /* 0x000fce0007ffe0ff */
.L_x_98:
        /* <DEDUP_REMOVED lines=8> */
[----:B-1--4-:R-:W0:Y:S01]  /*0950*/  LDC.64 R4, c[0x0][0x380] ;  /* 0x0000e000ff047b82 */ /* 0x012e220000000a00 */
        /* <DEDUP_REMOVED lines=18> */
.L_x_103:
[----:B------:R-:W-:Y:S05]  /*0a80*/  BSYNC.RECONVERGENT B0 ;  /* 0x0000000000007941 */ /* 0x000fea0003800200 */
.L_x_102:
[----:B------:R-:W-:-:S07]  /*0a90*/  IADD3 R6, PT, PT, R6, 0x4, RZ ;  /* 0x0000000406067810 */ /* 0x000fce0007ffe0ff */
.L_x_101:
[----:B------:R-:W-:-:S13]  /*0aa0*/  ISETP.NE.AND P0, PT, R14, RZ, PT ;  /* 0x000000ff0e00720c */ /* 0x000fda0003f05270 */
[----:B------:R-:W-:Y:S05]  /*0ab0*/  @!P0 EXIT ;  /* 0x000000000000894d */ /* 0x000fea0003800000 */
[-C--:B------:R-:W-:Y:S01]  /*0ac0*/  ISETP.GE.AND P1, PT, R7, R0.reuse, PT ;  /* 0x000000000700720c */ /* 0x080fe20003f26270 */
[----:B------:R-:W-:Y:S01]  /*0ad0*/  IMAD R7, R6, R0, R7 ;  /* 0x0000000006077224 */ /* 0x000fe200078e0207 */
[----:B------:R-:W-:Y:S01]  /*0ae0*/  IADD3 R14, PT, PT, -R14, RZ, RZ ;  /* 0x000000ff0e0e7210 */ /* 0x000fe20007ffe1ff */
[----:B------:R-:W2:Y:S10]  /*0af0*/  LDCU UR4, c[0x0][0x3a0] ;  /* 0x00007400ff0477ac */ /* 0x000eb40008000800 */
.L_x_104:
[----:B01--4-:R-:W0:Y:S01]  /*0b00*/  @!P1 LDC.64 R4, c[0x0][0x380] ;  /* 0x0000e000ff049b82 */ /* 0x013e220000000a00 */
[----:B------:R-:W4:Y:S01]  /*0b10*/  @!P1 LDG.E R9, desc[UR6][R2.64] ;  /* 0x0000000602099981 */ /* 0x000f22000c1e1900 */
[----:B0-----:R-:W-:-:S06]  /*0b20*/  @!P1 IMAD.WIDE R4, R7, 0x4, R4 ;  /* 0x0000000407049825 */ /* 0x001fcc00078e0204 */
[----:B------:R-:W4:Y:S01]  /*0b30*/  @!P1 LDG.E R4, desc[UR6][R4.64] ;  /* 0x0000000604049981 */ /* 0x000f22000c1e1900 */
[----:B------:R-:W-:-:S04]  /*0b40*/  IADD3 R14, PT, PT, R14, 0x1, RZ ;  /* 0x000000010e0e7810 */ /* 0x000fc80007ffe0ff */
[----:B------:R-:W-:Y:S02]  /*0b50*/  ISETP.NE.AND P0, PT, R14, RZ, PT ;  /* 0x000000ff0e00720c */ /* 0x000fe40003f05270 */
[----:B--2---:R-:W-:Y:S01]  /*0b60*/  IADD3 R7, PT, PT, R7, UR4, RZ ;  /* 0x0000000407077c10 */ /* 0x004fe2000fffe0ff */
[----:B----4-:R-:W-:-:S05]  /*0b70*/  @!P1 FADD R9, R4, R9 ;  /* 0x0000000904099221 */ /* 0x010fca0000000000 */
[----:B------:R0:W-:Y:S05]  /*0b80*/  @!P1 STG.E desc[UR6][R2.64], R9 ;  /* 0x0000000902009986 */ /* 0x0001ea000c101906 */
[----:B------:R-:W-:Y:S05]  /*0b90*/  @P0 BRA `(.L_x_104) ;  /* 0xfffffffc00d80947 */ /* 0x000fea000383ffff */
[----:B------:R-:W-:Y:S05]  /*0ba0*/  EXIT ;  /* 0x000000000000794d */ /* 0x000fea0003800000 */
.L_x_105:
        /* <DEDUP_REMOVED lines=13> */
.L_x_109:


//--------------------- .nv.shared.reserved.0     --------------------------
	.section	.nv.shared.reserved.0,"aw",@nobits
	.weak		__nv_reservedSMEM_offset_0_alias
	.size		__nv_reservedSMEM_offset_0_alias, 0, 64
	.other		__nv_reservedSMEM_offset_0_alias,@"STO_CUDA_RESERVED_SHARED STV_DEFAULT"
__nv_reservedSMEM_offset_0_alias:
	.zero		0
	.zero		64


//--------------------- .nv.constant0._Z16matrixNormKernelPfS_S_S_i --------------------------
	.section	.nv.constant0._Z16matrixNormKernelPfS_S_S_i,"a",@progbits
	.sectionflags	@""
	.align	4
.nv.constant0._Z16matrixNormKernelPfS_S_S_i:
	.zero		932


//--------------------- .nv.constant0._Z11sigmaKernelPfS_S_S_i --------------------------
	.section	.nv.constant0._Z11sigmaKernelPfS_S_S_i,"a",@progbits
	.sectionflags	@""
	.align	4
.nv.constant0._Z11sigmaKernelPfS_S_S_i:
	.zero		932


//--------------------- .nv.constant0._Z8muKernelPfS_S_S_i --------------------------
	.section	.nv.constant0._Z8muKernelPfS_S_S_i,"a",@progbits
	.sectionflags	@""
	.align	4
.nv.constant0._Z8muKernelPfS_S_S_i:
	.zero		932


//--------------------- SYMBOLS --------------------------

	.type		.nv.reservedSmem.offset0,@object
	.size		.nv.reservedSmem.offset0,0x4
